//
// Generated by NVIDIA NVVM Compiler
//
// Compiler Build ID: CL-36424714
// Cuda compilation tools, release 13.0, V13.0.88
// Based on NVVM 20.0.0
//

.version 9.0
.target sm_100
.address_size 64

	// .globl	_Z5provaPbilPi
.extern .func  (.param .b32 func_retval0) vprintf
(
	.param .b64 vprintf_param_0,
	.param .b64 vprintf_param_1
)
;
.global .align 1 .b8 $str[58] = {78, 101, 108, 108, 97, 32, 112, 111, 115, 105, 122, 105, 111, 110, 101, 32, 37, 100, 32, 101, 32, 110, 101, 108, 108, 97, 32, 112, 111, 115, 105, 122, 105, 111, 110, 101, 32, 37, 100, 32, 104, 97, 110, 110, 111, 32, 101, 110, 116, 114, 97, 109, 98, 105, 32, 49, 10};
.global .align 1 .b8 $str$1[44] = {81, 117, 105, 110, 100, 105, 32, 116, 101, 111, 114, 105, 99, 97, 109, 101, 110, 116, 101, 32, 110, 111, 110, 32, 99, 105, 32, 115, 111, 110, 111, 32, 115, 111, 108, 117, 122, 105, 111, 110, 105, 10, 10};
.global .align 1 .b8 $str$2[29] = {72, 111, 32, 99, 111, 110, 116, 114, 111, 108, 108, 97, 116, 111, 32, 108, 97, 32, 100, 105, 97, 103, 111, 110, 97, 108, 101, 10};

.visible .entry _Z5provaPbilPi(
	.param .u64 .ptr .align 1 _Z5provaPbilPi_param_0,
	.param .u32 _Z5provaPbilPi_param_1,
	.param .u64 _Z5provaPbilPi_param_2,
	.param .u64 .ptr .align 1 _Z5provaPbilPi_param_3
)
{
	.reg .pred 	%p<13>;
	.reg .b16 	%rs<9>;
	.reg .b32 	%r<47>;
	.reg .b32 	%f<6>;
	.reg .b64 	%rd<22>;

	ld.param.u64 	%rd10, [_Z5provaPbilPi_param_0];
	ld.param.u32 	%r15, [_Z5provaPbilPi_param_1];
	ld.param.u64 	%rd8, [_Z5provaPbilPi_param_2];
	ld.param.u64 	%rd9, [_Z5provaPbilPi_param_3];
	cvta.to.global.u64 	%rd1, %rd10;
	mov.u32 	%r16, %ctaid.x;
	mov.u32 	%r17, %ntid.x;
	mul.lo.s32 	%r1, %r16, %r17;
	mov.u32 	%r18, %nctaid.x;
	mul.lo.s32 	%r19, %r17, %r18;
	cvt.u64.u32 	%rd2, %r19;
	and.b64  	%rd11, %rd8, -4294967296;
	setp.ne.s64 	%p1, %rd11, 0;
	@%p1 bra 	$L__BB0_2;
	cvt.u32.u64 	%r20, %rd2;
	cvt.u32.u64 	%r21, %rd8;
	div.u32 	%r22, %r21, %r20;
	cvt.u64.u32 	%rd21, %r22;
	bra.uni 	$L__BB0_3;
$L__BB0_2:
	div.s64 	%rd21, %rd8, %rd2;
$L__BB0_3:
	cvt.rn.f32.s64 	%f2, %rd21;
	add.f32 	%f1, %f2, 0f3F800000;
	setp.leu.f32 	%p2, %f1, 0f00000000;
	@%p2 bra 	$L__BB0_16;
	shr.u32 	%r24, %r15, 31;
	add.s32 	%r25, %r15, %r24;
	shr.s32 	%r2, %r25, 1;
	neg.s32 	%r3, %r2;
	mul.lo.s32 	%r4, %r15, %r15;
	mov.u32 	%r26, %tid.x;
	add.s32 	%r5, %r1, %r26;
	cvta.to.global.u64 	%rd6, %rd9;
	mov.b32 	%r45, 0;
$L__BB0_5:
	cvt.u32.u64 	%r27, %rd2;
	mad.lo.s32 	%r28, %r45, %r27, %r5;
	cvt.s64.s32 	%rd7, %r28;
	setp.le.s64 	%p3, %rd8, %rd7;
	@%p3 bra 	$L__BB0_13;
	add.s64 	%rd12, %rd1, %rd7;
	ld.global.u8 	%rs1, [%rd12];
	setp.eq.s16 	%p4, %rs1, 0;
	@%p4 bra 	$L__BB0_13;
	cvt.u32.u64 	%r29, %rd7;
	setp.lt.s32 	%p5, %r15, 1;
	div.s32 	%r30, %r29, %r15;
	mul.lo.s32 	%r31, %r30, %r15;
	sub.s32 	%r32, %r29, %r31;
	setp.lt.s32 	%p6, %r32, %r2;
	selp.b32 	%r33, %r2, %r3, %p6;
	add.s32 	%r34, %r32, %r33;
	cvt.rn.f32.s32 	%f3, %r30;
	cvt.rzi.s32.f32 	%r7, %f3;
	mul.lo.s32 	%r46, %r34, %r15;
	@%p5 bra 	$L__BB0_13;
	mul.lo.s32 	%r9, %r7, %r15;
	add.s32 	%r10, %r46, %r15;
$L__BB0_9:
	cvt.s64.s32 	%rd13, %r46;
	add.s64 	%rd14, %rd1, %rd13;
	ld.global.u8 	%rs2, [%rd14];
	setp.eq.s16 	%p7, %rs2, 0;
	@%p7 bra 	$L__BB0_12;
	rem.s32 	%r12, %r46, %r15;
	setp.eq.s32 	%p8, %r12, %r7;
	@%p8 bra 	$L__BB0_12;
	add.s32 	%r35, %r12, %r9;
	cvt.s64.s32 	%rd15, %r35;
	add.s64 	%rd16, %rd1, %rd15;
	mov.b16 	%rs3, 1;
	st.global.u8 	[%rd16], %rs3;
	mov.b32 	%r36, 1;
	st.global.u32 	[%rd6], %r36;
$L__BB0_12:
	add.s32 	%r46, %r46, 1;
	setp.lt.s32 	%p9, %r46, %r10;
	@%p9 bra 	$L__BB0_9;
$L__BB0_13:
	cvt.u32.u64 	%r37, %rd7;
	bar.sync 	0;
	setp.ge.s32 	%p10, %r37, %r4;
	@%p10 bra 	$L__BB0_15;
	div.s32 	%r39, %r37, %r15;
	mul.lo.s32 	%r40, %r39, %r15;
	sub.s32 	%r41, %r37, %r40;
	cvt.rn.f32.s32 	%f4, %r39;
	cvt.rzi.s32.f32 	%r42, %f4;
	mad.lo.s32 	%r43, %r42, %r15, %r41;
	cvt.s64.s32 	%rd17, %r43;
	add.s64 	%rd18, %rd1, %rd17;
	ld.global.u8 	%rs4, [%rd18];
	mad.lo.s32 	%r44, %r41, %r15, %r42;
	cvt.s64.s32 	%rd19, %r44;
	add.s64 	%rd20, %rd1, %rd19;
	ld.global.u8 	%rs5, [%rd20];
	or.b16  	%rs6, %rs5, %rs4;
	and.b16  	%rs7, %rs6, 255;
	setp.ne.s16 	%p11, %rs7, 0;
	selp.u16 	%rs8, 1, 0, %p11;
	st.global.u8 	[%rd18], %rs8;
$L__BB0_15:
	add.s32 	%r45, %r45, 1;
	cvt.rn.f32.u32 	%f5, %r45;
	setp.gt.f32 	%p12, %f1, %f5;
	@%p12 bra 	$L__BB0_5;
$L__BB0_16:
	bar.sync 	0;
	ret;

}
	// .globl	_Z14checkDiagonalePbi
.visible .entry _Z14checkDiagonalePbi(
	.param .u64 .ptr .align 1 _Z14checkDiagonalePbi_param_0,
	.param .u32 _Z14checkDiagonalePbi_param_1
)
{
	.local .align 8 .b8 	__local_depot1[8];
	.reg .b64 	%SP;
	.reg .b64 	%SPL;
	.reg .pred 	%p<7>;
	.reg .b16 	%rs<3>;
	.reg .b32 	%r<22>;
	.reg .b64 	%rd<15>;

	mov.u64 	%SPL, __local_depot1;
	cvta.local.u64 	%SP, %SPL;
	ld.param.u64 	%rd2, [_Z14checkDiagonalePbi_param_0];
	ld.param.u32 	%r5, [_Z14checkDiagonalePbi_param_1];
	mov.u32 	%r6, %ctaid.x;
	mov.u32 	%r7, %ntid.x;
	mov.u32 	%r8, %tid.x;
	mad.lo.s32 	%r9, %r6, %r7, %r8;
	add.s32 	%r2, %r5, 1;
	rem.s32 	%r10, %r9, %r2;
	setp.ne.s32 	%p1, %r10, 0;
	mul.lo.s32 	%r11, %r5, %r5;
	setp.ge.s32 	%p2, %r9, %r11;
	or.pred  	%p3, %p1, %p2;
	@%p3 bra 	$L__BB1_4;
	cvta.to.global.u64 	%rd3, %rd2;
	shr.u32 	%r12, %r5, 31;
	add.s32 	%r13, %r5, %r12;
	shr.s32 	%r14, %r13, 1;
	mul.lo.s32 	%r3, %r2, %r14;
	cvt.s64.s32 	%rd4, %r9;
	add.s64 	%rd1, %rd3, %rd4;
	ld.global.u8 	%rs1, [%rd1];
	setp.ne.s16 	%p4, %rs1, 1;
	@%p4 bra 	$L__BB1_4;
	cvt.s64.s32 	%rd5, %r3;
	add.s64 	%rd6, %rd1, %rd5;
	ld.global.u8 	%rs2, [%rd6];
	setp.ne.s16 	%p5, %rs2, 1;
	@%p5 bra 	$L__BB1_4;
	add.s32 	%r15, %r3, %r9;
	add.u64 	%rd7, %SP, 0;
	add.u64 	%rd8, %SPL, 0;
	st.local.v2.u32 	[%rd8], {%r9, %r15};
	mov.u64 	%rd9, $str;
	cvta.global.u64 	%rd10, %rd9;
	{ // callseq 0, 0
	.param .b64 param0;
	st.param.b64 	[param0], %rd10;
	.param .b64 param1;
	st.param.b64 	[param1], %rd7;
	.param .b32 retval0;
	call.uni (retval0), 
	vprintf, 
	(
	param0, 
	param1
	);
	ld.param.b32 	%r16, [retval0];
	} // callseq 0
	mov.u64 	%rd11, $str$1;
	cvta.global.u64 	%rd12, %rd11;
	{ // callseq 1, 0
	.param .b64 param0;
	st.param.b64 	[param0], %rd12;
	.param .b64 param1;
	st.param.b64 	[param1], 0;
	.param .b32 retval0;
	call.uni (retval0), 
	vprintf, 
	(
	param0, 
	param1
	);
	ld.param.b32 	%r18, [retval0];
	} // callseq 1
$L__BB1_4:
	setp.ne.s32 	%p6, %r9, 0;
	@%p6 bra 	$L__BB1_6;
	mov.u64 	%rd13, $str$2;
	cvta.global.u64 	%rd14, %rd13;
	{ // callseq 2, 0
	.param .b64 param0;
	st.param.b64 	[param0], %rd14;
	.param .b64 param1;
	st.param.b64 	[param1], 0;
	.param .b32 retval0;
	call.uni (retval0), 
	vprintf, 
	(
	param0, 
	param1
	);
	ld.param.b32 	%r20, [retval0];
	} // callseq 2
$L__BB1_6:
	bar.sync 	0;
	ret;

}
	// .globl	_Z8checkRowPbPiiS0_S_S_
.visible .entry _Z8checkRowPbPiiS0_S_S_(
	.param .u64 .ptr .align 1 _Z8checkRowPbPiiS0_S_S__param_0,
	.param .u64 .ptr .align 1 _Z8checkRowPbPiiS0_S_S__param_1,
	.param .u32 _Z8checkRowPbPiiS0_S_S__param_2,
	.param .u64 .ptr .align 1 _Z8checkRowPbPiiS0_S_S__param_3,
	.param .u64 .ptr .align 1 _Z8checkRowPbPiiS0_S_S__param_4,
	.param .u64 .ptr .align 1 _Z8checkRowPbPiiS0_S_S__param_5
)
{
	.reg .pred 	%p<39>;
	.reg .b16 	%rs<8>;
	.reg .b32 	%r<96>;
	.reg .b64 	%rd<42>;

	ld.param.u64 	%rd14, [_Z8checkRowPbPiiS0_S_S__param_0];
	ld.param.u64 	%rd15, [_Z8checkRowPbPiiS0_S_S__param_1];
	ld.param.u32 	%r35, [_Z8checkRowPbPiiS0_S_S__param_2];
	ld.param.u64 	%rd16, [_Z8checkRowPbPiiS0_S_S__param_3];
	ld.param.u64 	%rd13, [_Z8checkRowPbPiiS0_S_S__param_4];
	cvta.to.global.u64 	%rd1, %rd16;
	cvta.to.global.u64 	%rd2, %rd14;
	cvta.to.global.u64 	%rd3, %rd15;
	mov.u32 	%r36, %ctaid.x;
	mov.u32 	%r37, %ntid.x;
	mov.u32 	%r38, %tid.x;
	mad.lo.s32 	%r1, %r36, %r37, %r38;
	setp.ge.s32 	%p1, %r1, %r35;
	@%p1 bra 	$L__BB2_61;
	mul.wide.s32 	%rd17, %r1, 4;
	add.s64 	%rd18, %rd3, %rd17;
	ld.global.u32 	%r39, [%rd18];
	setp.ne.s32 	%p2, %r39, -1;
	@%p2 bra 	$L__BB2_61;
	cvt.s64.s32 	%rd19, %r1;
	cvta.to.global.u64 	%rd20, %rd13;
	add.s64 	%rd4, %rd20, %rd19;
	ld.global.u8 	%rs1, [%rd4];
	setp.ne.s16 	%p3, %rs1, 0;
	@%p3 bra 	$L__BB2_61;
	setp.lt.s32 	%p4, %r35, 1;
	@%p4 bra 	$L__BB2_60;
	mul.lo.s32 	%r2, %r35, %r1;
	shr.u32 	%r3, %r35, 1;
	and.b32  	%r4, %r35, 3;
	setp.lt.u32 	%p5, %r35, 4;
	mov.b32 	%r94, 0;
	@%p5 bra 	$L__BB2_47;
	and.b32  	%r94, %r35, 2147483644;
	mov.b32 	%r86, 0;
$L__BB2_6:
	add.s32 	%r42, %r86, %r2;
	cvt.s64.s32 	%rd21, %r42;
	add.s64 	%rd5, %rd2, %rd21;
	ld.global.u8 	%rs2, [%rd5];
	setp.ne.s16 	%p6, %rs2, 1;
	mul.wide.u32 	%rd22, %r86, 4;
	add.s64 	%rd6, %rd3, %rd22;
	add.s32 	%r43, %r86, %r3;
	mul.wide.u32 	%rd23, %r43, 4;
	add.s64 	%rd7, %rd3, %rd23;
	@%p6 bra 	$L__BB2_16;
	ld.global.u32 	%r87, [%rd6];
	setp.ne.s32 	%p7, %r87, 0;
	@%p7 bra 	$L__BB2_14;
	mov.b32 	%r44, 1;
	st.global.u32 	[%rd6], %r44;
	setp.lt.u32 	%p8, %r86, %r3;
	@%p8 bra 	$L__BB2_11;
	sub.s32 	%r45, %r86, %r3;
	mul.wide.u32 	%rd24, %r45, 4;
	add.s64 	%rd25, %rd3, %rd24;
	ld.global.u32 	%r46, [%rd25];
	setp.ne.s32 	%p9, %r46, 1;
	@%p9 bra 	$L__BB2_13;
	mov.b32 	%r47, 1;
	st.global.u32 	[%rd1+4], %r47;
	bra.uni 	$L__BB2_13;
$L__BB2_11:
	ld.global.u32 	%r48, [%rd7];
	setp.ne.s32 	%p10, %r48, 1;
	@%p10 bra 	$L__BB2_13;
	mov.b32 	%r49, 1;
	st.global.u32 	[%rd1+4], %r49;
$L__BB2_13:
	mov.b32 	%r50, 1;
	st.global.u32 	[%rd1], %r50;
	ld.global.u32 	%r87, [%rd6];
$L__BB2_14:
	setp.ne.s32 	%p11, %r87, -1;
	@%p11 bra 	$L__BB2_16;
	mov.b32 	%r51, 1;
	st.global.u32 	[%rd1+4], %r51;
$L__BB2_16:
	add.s32 	%r10, %r86, 1;
	ld.global.u8 	%rs3, [%rd5+1];
	setp.ne.s16 	%p12, %rs3, 1;
	@%p12 bra 	$L__BB2_26;
	ld.global.u32 	%r88, [%rd6+4];
	setp.ne.s32 	%p13, %r88, 0;
	@%p13 bra 	$L__BB2_24;
	mov.b32 	%r52, 1;
	st.global.u32 	[%rd6+4], %r52;
	setp.lt.u32 	%p14, %r10, %r3;
	@%p14 bra 	$L__BB2_21;
	sub.s32 	%r53, %r10, %r3;
	mul.wide.u32 	%rd26, %r53, 4;
	add.s64 	%rd27, %rd3, %rd26;
	ld.global.u32 	%r54, [%rd27];
	setp.ne.s32 	%p15, %r54, 1;
	@%p15 bra 	$L__BB2_23;
	mov.b32 	%r55, 1;
	st.global.u32 	[%rd1+4], %r55;
	bra.uni 	$L__BB2_23;
$L__BB2_21:
	ld.global.u32 	%r56, [%rd7+4];
	setp.ne.s32 	%p16, %r56, 1;
	@%p16 bra 	$L__BB2_23;
	mov.b32 	%r57, 1;
	st.global.u32 	[%rd1+4], %r57;
$L__BB2_23:
	mov.b32 	%r58, 1;
	st.global.u32 	[%rd1], %r58;
	ld.global.u32 	%r88, [%rd6+4];
$L__BB2_24:
	setp.ne.s32 	%p17, %r88, -1;
	@%p17 bra 	$L__BB2_26;
	mov.b32 	%r59, 1;
	st.global.u32 	[%rd1+4], %r59;
$L__BB2_26:
	add.s32 	%r14, %r86, 2;
	ld.global.u8 	%rs4, [%rd5+2];
	setp.ne.s16 	%p18, %rs4, 1;
	@%p18 bra 	$L__BB2_36;
	ld.global.u32 	%r89, [%rd6+8];
	setp.ne.s32 	%p19, %r89, 0;
	@%p19 bra 	$L__BB2_34;
	mov.b32 	%r60, 1;
	st.global.u32 	[%rd6+8], %r60;
	setp.lt.u32 	%p20, %r14, %r3;
	@%p20 bra 	$L__BB2_31;
	sub.s32 	%r61, %r14, %r3;
	mul.wide.u32 	%rd28, %r61, 4;
	add.s64 	%rd29, %rd3, %rd28;
	ld.global.u32 	%r62, [%rd29];
	setp.ne.s32 	%p21, %r62, 1;
	@%p21 bra 	$L__BB2_33;
	mov.b32 	%r63, 1;
	st.global.u32 	[%rd1+4], %r63;
	bra.uni 	$L__BB2_33;
$L__BB2_31:
	ld.global.u32 	%r64, [%rd7+8];
	setp.ne.s32 	%p22, %r64, 1;
	@%p22 bra 	$L__BB2_33;
	mov.b32 	%r65, 1;
	st.global.u32 	[%rd1+4], %r65;
$L__BB2_33:
	mov.b32 	%r66, 1;
	st.global.u32 	[%rd1], %r66;
	ld.global.u32 	%r89, [%rd6+8];
$L__BB2_34:
	setp.ne.s32 	%p23, %r89, -1;
	@%p23 bra 	$L__BB2_36;
	mov.b32 	%r67, 1;
	st.global.u32 	[%rd1+4], %r67;
$L__BB2_36:
	add.s32 	%r18, %r86, 3;
	ld.global.u8 	%rs5, [%rd5+3];
	setp.ne.s16 	%p24, %rs5, 1;
	@%p24 bra 	$L__BB2_46;
	ld.global.u32 	%r90, [%rd6+12];
	setp.ne.s32 	%p25, %r90, 0;
	@%p25 bra 	$L__BB2_44;
	mov.b32 	%r68, 1;
	st.global.u32 	[%rd6+12], %r68;
	setp.lt.u32 	%p26, %r18, %r3;
	@%p26 bra 	$L__BB2_41;
	sub.s32 	%r69, %r18, %r3;
	mul.wide.u32 	%rd30, %r69, 4;
	add.s64 	%rd31, %rd3, %rd30;
	ld.global.u32 	%r70, [%rd31];
	setp.ne.s32 	%p27, %r70, 1;
	@%p27 bra 	$L__BB2_43;
	mov.b32 	%r71, 1;
	st.global.u32 	[%rd1+4], %r71;
	bra.uni 	$L__BB2_43;
$L__BB2_41:
	ld.global.u32 	%r72, [%rd7+12];
	setp.ne.s32 	%p28, %r72, 1;
	@%p28 bra 	$L__BB2_43;
	mov.b32 	%r73, 1;
	st.global.u32 	[%rd1+4], %r73;
$L__BB2_43:
	mov.b32 	%r74, 1;
	st.global.u32 	[%rd1], %r74;
	ld.global.u32 	%r90, [%rd6+12];
$L__BB2_44:
	setp.ne.s32 	%p29, %r90, -1;
	@%p29 bra 	$L__BB2_46;
	mov.b32 	%r75, 1;
	st.global.u32 	[%rd1+4], %r75;
$L__BB2_46:
	add.s32 	%r86, %r86, 4;
	setp.ne.s32 	%p30, %r86, %r94;
	@%p30 bra 	$L__BB2_6;
$L__BB2_47:
	setp.eq.s32 	%p31, %r4, 0;
	@%p31 bra 	$L__BB2_60;
	cvt.u64.u32 	%rd32, %r35;
	shl.b64 	%rd33, %rd32, 1;
	and.b64  	%rd10, %rd33, 8589934588;
	neg.s64 	%rd8, %rd10;
	mul.wide.u32 	%rd34, %r94, 4;
	add.s64 	%rd41, %rd3, %rd34;
	add.s32 	%r93, %r94, %r2;
	neg.s32 	%r92, %r4;
$L__BB2_49:
	.pragma "nounroll";
	cvt.s64.s32 	%rd35, %r93;
	add.s64 	%rd36, %rd2, %rd35;
	ld.global.u8 	%rs6, [%rd36];
	setp.ne.s16 	%p32, %rs6, 1;
	@%p32 bra 	$L__BB2_59;
	ld.global.u32 	%r95, [%rd41];
	setp.ne.s32 	%p33, %r95, 0;
	@%p33 bra 	$L__BB2_57;
	mov.b32 	%r76, 1;
	st.global.u32 	[%rd41], %r76;
	setp.lt.u32 	%p34, %r94, %r3;
	@%p34 bra 	$L__BB2_54;
	add.s64 	%rd37, %rd41, %rd8;
	ld.global.u32 	%r77, [%rd37];
	setp.ne.s32 	%p35, %r77, 1;
	@%p35 bra 	$L__BB2_56;
	mov.b32 	%r78, 1;
	st.global.u32 	[%rd1+4], %r78;
	bra.uni 	$L__BB2_56;
$L__BB2_54:
	add.s64 	%rd38, %rd41, %rd10;
	ld.global.u32 	%r79, [%rd38];
	setp.ne.s32 	%p36, %r79, 1;
	@%p36 bra 	$L__BB2_56;
	mov.b32 	%r80, 1;
	st.global.u32 	[%rd1+4], %r80;
$L__BB2_56:
	mov.b32 	%r81, 1;
	st.global.u32 	[%rd1], %r81;
	ld.global.u32 	%r95, [%rd41];
$L__BB2_57:
	setp.ne.s32 	%p37, %r95, -1;
	@%p37 bra 	$L__BB2_59;
	mov.b32 	%r82, 1;
	st.global.u32 	[%rd1+4], %r82;
$L__BB2_59:
	add.s32 	%r94, %r94, 1;
	add.s64 	%rd41, %rd41, 4;
	add.s32 	%r93, %r93, 1;
	add.s32 	%r92, %r92, 1;
	setp.ne.s32 	%p38, %r92, 0;
	@%p38 bra 	$L__BB2_49;
$L__BB2_60:
	mov.b16 	%rs7, 1;
	st.global.u8 	[%rd4], %rs7;
	shr.u32 	%r83, %r35, 31;
	add.s32 	%r84, %r35, %r83;
	shr.s32 	%r85, %r84, 1;
	cvt.s64.s32 	%rd39, %r85;
	add.s64 	%rd40, %rd4, %rd39;
	st.global.u8 	[%rd40], %rs7;
$L__BB2_61:
	bar.sync 	0;
	ret;

}
	// .globl	_Z13checkSolutionPiiS_Pb
.visible .entry _Z13checkSolutionPiiS_Pb(
	.param .u64 .ptr .align 1 _Z13checkSolutionPiiS_Pb_param_0,
	.param .u32 _Z13checkSolutionPiiS_Pb_param_1,
	.param .u64 .ptr .align 1 _Z13checkSolutionPiiS_Pb_param_2,
	.param .u64 .ptr .align 1 _Z13checkSolutionPiiS_Pb_param_3
)
{
	.reg .pred 	%p<22>;
	.reg .b16 	%rs<6>;
	.reg .b32 	%r<51>;
	.reg .b64 	%rd<23>;

	ld.param.u64 	%rd6, [_Z13checkSolutionPiiS_Pb_param_0];
	ld.param.u32 	%r17, [_Z13checkSolutionPiiS_Pb_param_1];
	ld.param.u64 	%rd7, [_Z13checkSolutionPiiS_Pb_param_2];
	ld.param.u64 	%rd8, [_Z13checkSolutionPiiS_Pb_param_3];
	cvta.to.global.u64 	%rd1, %rd7;
	cvta.to.global.u64 	%rd2, %rd6;
	cvta.to.global.u64 	%rd3, %rd8;
	mov.u32 	%r18, %ctaid.x;
	mov.u32 	%r19, %ntid.x;
	mov.u32 	%r20, %tid.x;
	mad.lo.s32 	%r1, %r18, %r19, %r20;
	setp.ge.s32 	%p1, %r1, %r17;
	@%p1 bra 	$L__BB3_28;
	mul.lo.s32 	%r2, %r17, %r1;
	add.s32 	%r3, %r2, %r1;
	setp.lt.s32 	%p2, %r1, 1;
	@%p2 bra 	$L__BB3_28;
	mul.wide.u32 	%rd9, %r1, 4;
	add.s64 	%rd4, %rd2, %rd9;
	add.s32 	%r21, %r2, 1;
	max.s32 	%r4, %r3, %r21;
	sub.s32 	%r22, %r4, %r2;
	and.b32  	%r5, %r22, 3;
	setp.eq.s32 	%p3, %r5, 0;
	mov.u32 	%r49, %r2;
	@%p3 bra 	$L__BB3_9;
	neg.s32 	%r47, %r5;
	add.s32 	%r49, %r2, %r5;
	mov.u32 	%r48, %r2;
$L__BB3_4:
	.pragma "nounroll";
	cvt.s64.s32 	%rd10, %r48;
	add.s64 	%rd11, %rd3, %rd10;
	ld.global.u8 	%rs1, [%rd11];
	setp.ne.s16 	%p4, %rs1, 1;
	@%p4 bra 	$L__BB3_8;
	ld.global.u32 	%r23, [%rd4];
	setp.ne.s32 	%p5, %r23, -1;
	@%p5 bra 	$L__BB3_8;
	rem.s32 	%r24, %r48, %r17;
	mul.wide.s32 	%rd12, %r24, 4;
	add.s64 	%rd13, %rd2, %rd12;
	ld.global.u32 	%r25, [%rd13];
	setp.ne.s32 	%p6, %r25, -1;
	@%p6 bra 	$L__BB3_8;
	mov.b32 	%r26, 1;
	st.global.u32 	[%rd1+4], %r26;
$L__BB3_8:
	add.s32 	%r48, %r48, 1;
	add.s32 	%r47, %r47, 1;
	setp.ne.s32 	%p7, %r47, 0;
	@%p7 bra 	$L__BB3_4;
$L__BB3_9:
	sub.s32 	%r27, %r2, %r4;
	setp.gt.u32 	%p8, %r27, -4;
	@%p8 bra 	$L__BB3_28;
	add.s32 	%r50, %r49, 1;
$L__BB3_11:
	mov.u32 	%r14, %r50;
	add.s32 	%r15, %r14, -1;
	cvt.s64.s32 	%rd14, %r15;
	add.s64 	%rd5, %rd3, %rd14;
	ld.global.u8 	%rs2, [%rd5];
	setp.ne.s16 	%p9, %rs2, 1;
	@%p9 bra 	$L__BB3_15;
	ld.global.u32 	%r28, [%rd4];
	setp.ne.s32 	%p10, %r28, -1;
	@%p10 bra 	$L__BB3_15;
	rem.s32 	%r29, %r15, %r17;
	mul.wide.s32 	%rd15, %r29, 4;
	add.s64 	%rd16, %rd2, %rd15;
	ld.global.u32 	%r30, [%rd16];
	setp.ne.s32 	%p11, %r30, -1;
	@%p11 bra 	$L__BB3_15;
	mov.b32 	%r31, 1;
	st.global.u32 	[%rd1+4], %r31;
$L__BB3_15:
	ld.global.u8 	%rs3, [%rd5+1];
	setp.ne.s16 	%p12, %rs3, 1;
	@%p12 bra 	$L__BB3_19;
	ld.global.u32 	%r32, [%rd4];
	setp.ne.s32 	%p13, %r32, -1;
	@%p13 bra 	$L__BB3_19;
	rem.s32 	%r33, %r14, %r17;
	mul.wide.s32 	%rd17, %r33, 4;
	add.s64 	%rd18, %rd2, %rd17;
	ld.global.u32 	%r34, [%rd18];
	setp.ne.s32 	%p14, %r34, -1;
	@%p14 bra 	$L__BB3_19;
	mov.b32 	%r35, 1;
	st.global.u32 	[%rd1+4], %r35;
$L__BB3_19:
	ld.global.u8 	%rs4, [%rd5+2];
	setp.ne.s16 	%p15, %rs4, 1;
	@%p15 bra 	$L__BB3_23;
	ld.global.u32 	%r36, [%rd4];
	setp.ne.s32 	%p16, %r36, -1;
	@%p16 bra 	$L__BB3_23;
	add.s32 	%r37, %r14, 1;
	rem.s32 	%r38, %r37, %r17;
	mul.wide.s32 	%rd19, %r38, 4;
	add.s64 	%rd20, %rd2, %rd19;
	ld.global.u32 	%r39, [%rd20];
	setp.ne.s32 	%p17, %r39, -1;
	@%p17 bra 	$L__BB3_23;
	mov.b32 	%r40, 1;
	st.global.u32 	[%rd1+4], %r40;
$L__BB3_23:
	ld.global.u8 	%rs5, [%rd5+3];
	setp.ne.s16 	%p18, %rs5, 1;
	@%p18 bra 	$L__BB3_27;
	ld.global.u32 	%r41, [%rd4];
	setp.ne.s32 	%p19, %r41, -1;
	@%p19 bra 	$L__BB3_27;
	add.s32 	%r42, %r14, 2;
	rem.s32 	%r43, %r42, %r17;
	mul.wide.s32 	%rd21, %r43, 4;
	add.s64 	%rd22, %rd2, %rd21;
	ld.global.u32 	%r44, [%rd22];
	setp.ne.s32 	%p20, %r44, -1;
	@%p20 bra 	$L__BB3_27;
	mov.b32 	%r45, 1;
	st.global.u32 	[%rd1+4], %r45;
$L__BB3_27:
	add.s32 	%r50, %r14, 4;
	add.s32 	%r46, %r14, 3;
	setp.lt.s32 	%p21, %r46, %r3;
	@%p21 bra 	$L__BB3_11;
$L__BB3_28:
	ret;

}
	// .globl	_Z11completaSolPiiPb
.visible .entry _Z11completaSolPiiPb(
	.param .u64 .ptr .align 1 _Z11completaSolPiiPb_param_0,
	.param .u32 _Z11completaSolPiiPb_param_1,
	.param .u64 .ptr .align 1 _Z11completaSolPiiPb_param_2
)
{
	.reg .pred 	%p<12>;
	.reg .b16 	%rs<3>;
	.reg .b32 	%r<22>;
	.reg .b64 	%rd<13>;

	ld.param.u64 	%rd4, [_Z11completaSolPiiPb_param_0];
	ld.param.u32 	%r7, [_Z11completaSolPiiPb_param_1];
	ld.param.u64 	%rd5, [_Z11completaSolPiiPb_param_2];
	cvta.to.global.u64 	%rd1, %rd5;
	mov.u32 	%r8, %ctaid.x;
	mov.u32 	%r9, %ntid.x;
	mov.u32 	%r10, %tid.x;
	mad.lo.s32 	%r1, %r8, %r9, %r10;
	shr.u32 	%r11, %r7, 31;
	add.s32 	%r12, %r7, %r11;
	shr.s32 	%r2, %r12, 1;
	setp.ge.s32 	%p1, %r1, %r2;
	@%p1 bra 	$L__BB4_15;
	cvta.to.global.u64 	%rd6, %rd4;
	mul.wide.s32 	%rd7, %r1, 4;
	add.s64 	%rd2, %rd6, %rd7;
	ld.global.u32 	%r21, [%rd2];
	setp.ne.s32 	%p2, %r21, 0;
	mul.wide.s32 	%rd8, %r2, 4;
	add.s64 	%rd3, %rd2, %rd8;
	@%p2 bra 	$L__BB4_8;
	ld.global.u32 	%r4, [%rd3];
	setp.eq.s32 	%p3, %r4, 0;
	mov.b32 	%r21, 0;
	@%p3 bra 	$L__BB4_8;
	cvt.s64.s32 	%rd9, %r1;
	add.s64 	%rd10, %rd1, %rd9;
	ld.global.u8 	%rs1, [%rd10];
	setp.ne.s16 	%p4, %rs1, 1;
	@%p4 bra 	$L__BB4_8;
	setp.eq.s32 	%p5, %r4, -1;
	@%p5 bra 	$L__BB4_7;
	setp.ne.s32 	%p6, %r4, 1;
	@%p6 bra 	$L__BB4_8;
	mov.b32 	%r21, -1;
	st.global.u32 	[%rd2], %r21;
	bra.uni 	$L__BB4_8;
$L__BB4_7:
	mov.b32 	%r21, 1;
	st.global.u32 	[%rd2], %r21;
$L__BB4_8:
	setp.eq.s32 	%p7, %r21, 0;
	@%p7 bra 	$L__BB4_15;
	add.s32 	%r6, %r2, %r1;
	ld.global.u32 	%r18, [%rd3];
	setp.ne.s32 	%p8, %r18, 0;
	@%p8 bra 	$L__BB4_15;
	cvt.s64.s32 	%rd11, %r6;
	add.s64 	%rd12, %rd1, %rd11;
	ld.global.u8 	%rs2, [%rd12];
	setp.ne.s16 	%p9, %rs2, 1;
	@%p9 bra 	$L__BB4_15;
	setp.eq.s32 	%p10, %r21, -1;
	@%p10 bra 	$L__BB4_14;
	setp.ne.s32 	%p11, %r21, 1;
	@%p11 bra 	$L__BB4_15;
	mov.b32 	%r20, -1;
	st.global.u32 	[%rd3], %r20;
	bra.uni 	$L__BB4_15;
$L__BB4_14:
	mov.b32 	%r19, 1;
	st.global.u32 	[%rd3], %r19;
$L__BB4_15:
	bar.sync 	0;
	ret;

}


// ===== COMPILED SASS (sm_100) =====

	.target	sm_100

	.elftype	@"ET_EXEC"


//--------------------- .note.nv.tkinfo           --------------------------
	.section	.note.nv.tkinfo,"",@"SHT_NOTE"
	.sectionflags	@"SHF_NOTE_NV_TKINFO"
	.tkinfo
        /*0018*/ 	.word	0x00000002
        /*0030*/ 	.string	""
        /*0030*/ 	.string	"ptxas"
        /*0030*/ 	.string	"Cuda compilation tools, release 13.0, V13.0.88"
        /*0030*/ 	.string	"Build cuda_13.0.r13.0/compiler.36424714_0"
        /*0030*/ 	.string	"-arch sm_100 -m 64 "



//--------------------- .note.nv.cuinfo           --------------------------
	.section	.note.nv.cuinfo,"",@"SHT_NOTE"
	.sectionflags	@"SHF_NOTE_NV_CUINFO"
        /*0018*/ 	.short	0x0002
        /*001a*/ 	.short	0x0064
        /*001c*/ 	.short	0x0082
	.zero		2


//--------------------- .nv.info                  --------------------------
	.section	.nv.info,"",@"SHT_CUDA_INFO"
	.align	4


	//----- nvinfo : EIATTR_REGCOUNT
	.align		4
        /*0000*/ 	.byte	0x04, 0x2f
        /*0002*/ 	.short	(.L_4 - .L_3)
	.align		4
.L_3:
        /*0004*/ 	.word	index@(_Z5provaPbilPi)
        /*0008*/ 	.word	0x00000017


	//----- nvinfo : EIATTR_FRAME_SIZE
	.align		4
.L_4:
        /*000c*/ 	.byte	0x04, 0x11
        /*000e*/ 	.short	(.L_6 - .L_5)
	.align		4
.L_5:
        /*0010*/ 	.word	index@($__internal_0_$__cuda_sm20_div_s64)
        /*0014*/ 	.word	0x00000000


	//----- nvinfo : EIATTR_FRAME_SIZE
	.align		4
.L_6:
        /*0018*/ 	.byte	0x04, 0x11
        /*001a*/ 	.short	(.L_8 - .L_7)
	.align		4
.L_7:
        /*001c*/ 	.word	index@(_Z5provaPbilPi)
        /*0020*/ 	.word	0x00000000


	//----- nvinfo : EIATTR_REGCOUNT
	.align		4
.L_8:
        /*0024*/ 	.byte	0x04, 0x2f
        /*0026*/ 	.short	(.L_10 - .L_9)
	.align		4
.L_9:
        /*0028*/ 	.word	index@(_Z14checkDiagonalePbi)
        /*002c*/ 	.word	0x00000018


	//----- nvinfo : EIATTR_FRAME_SIZE
	.align		4
.L_10:
        /*0030*/ 	.byte	0x04, 0x11
        /*0032*/ 	.short	(.L_12 - .L_11)
	.align		4
.L_11:
        /*0034*/ 	.word	index@(_Z14checkDiagonalePbi)
        /*0038*/ 	.word	0x00000008


	//----- nvinfo : EIATTR_REGCOUNT
	.align		4
.L_12:
        /*003c*/ 	.byte	0x04, 0x2f
        /*003e*/ 	.short	(.L_14 - .L_13)
	.align		4
.L_13:
        /*0040*/ 	.word	index@(_Z8checkRowPbPiiS0_S_S_)
        /*0044*/ 	.word	0x0000001a


	//----- nvinfo : EIATTR_FRAME_SIZE
	.align		4
.L_14:
        /*0048*/ 	.byte	0x04, 0x11
        /*004a*/ 	.short	(.L_16 - .L_15)
	.align		4
.L_15:
        /*004c*/ 	.word	index@(_Z8checkRowPbPiiS0_S_S_)
        /*0050*/ 	.word	0x00000000


	//----- nvinfo : EIATTR_REGCOUNT
	.align		4
.L_16:
        /*0054*/ 	.byte	0x04, 0x2f
        /*0056*/ 	.short	(.L_18 - .L_17)
	.align		4
.L_17:
        /*0058*/ 	.word	index@(_Z13checkSolutionPiiS_Pb)
        /*005c*/ 	.word	0x00000014


	//----- nvinfo : EIATTR_FRAME_SIZE
	.align		4
.L_18:
        /*0060*/ 	.byte	0x04, 0x11
        /*0062*/ 	.short	(.L_20 - .L_19)
	.align		4
.L_19:
        /*0064*/ 	.word	index@(_Z13checkSolutionPiiS_Pb)
        /*0068*/ 	.word	0x00000000


	//----- nvinfo : EIATTR_REGCOUNT
	.align		4
.L_20:
        /*006c*/ 	.byte	0x04, 0x2f
        /*006e*/ 	.short	(.L_22 - .L_21)
	.align		4
.L_21:
        /*0070*/ 	.word	index@(_Z11completaSolPiiPb)
        /*0074*/ 	.word	0x0000000f


	//----- nvinfo : EIATTR_FRAME_SIZE
	.align		4
.L_22:
        /*0078*/ 	.byte	0x04, 0x11
        /*007a*/ 	.short	(.L_24 - .L_23)
	.align		4
.L_23:
        /*007c*/ 	.word	index@(_Z11completaSolPiiPb)
        /*0080*/ 	.word	0x00000000


	//----- nvinfo : EIATTR_MIN_STACK_SIZE
	.align		4
.L_24:
        /*0084*/ 	.byte	0x04, 0x12
        /*0086*/ 	.short	(.L_26 - .L_25)
	.align		4
.L_25:
        /*0088*/ 	.word	index@(_Z11completaSolPiiPb)
        /*008c*/ 	.word	0x00000000


	//----- nvinfo : EIATTR_MIN_STACK_SIZE
	.align		4
.L_26:
        /*0090*/ 	.byte	0x04, 0x12
        /*0092*/ 	.short	(.L_28 - .L_27)
	.align		4
.L_27:
        /*0094*/ 	.word	index@(_Z13checkSolutionPiiS_Pb)
        /*0098*/ 	.word	0x00000000


	//----- nvinfo : EIATTR_MIN_STACK_SIZE
	.align		4
.L_28:
        /*009c*/ 	.byte	0x04, 0x12
        /*009e*/ 	.short	(.L_30 - .L_29)
	.align		4
.L_29:
        /*00a0*/ 	.word	index@(_Z8checkRowPbPiiS0_S_S_)
        /*00a4*/ 	.word	0x00000000


	//----- nvinfo : EIATTR_MIN_STACK_SIZE
	.align		4
.L_30:
        /*00a8*/ 	.byte	0x04, 0x12
        /*00aa*/ 	.short	(.L_32 - .L_31)
	.align		4
.L_31:
        /*00ac*/ 	.word	index@(_Z14checkDiagonalePbi)
        /*00b0*/ 	.word	0x00000008


	//----- nvinfo : EIATTR_MIN_STACK_SIZE
	.align		4
.L_32:
        /*00b4*/ 	.byte	0x04, 0x12
        /*00b6*/ 	.short	(.L_34 - .L_33)
	.align		4
.L_33:
        /*00b8*/ 	.word	index@(_Z5provaPbilPi)
        /*00bc*/ 	.word	0x00000000
.L_34:


//--------------------- .nv.compat                --------------------------
	.section	.nv.compat,"",@"SHT_CUDA_COMPAT_INFO"
	.align	4
        /*0000*/ 	.byte	0x02, 0x09, 0x00, 0x00, 0x02, 0x02, 0x01, 0x00, 0x02, 0x05, 0x05, 0x00, 0x03, 0x07, 0x01, 0x01
        /*0010*/ 	.byte	0x02, 0x03, 0x00, 0x00, 0x02, 0x06, 0x01, 0x00, 0x04, 0x0b, 0x08, 0x00, 0x01, 0x00, 0x00, 0x00
        /*0020*/ 	.byte	0x00, 0x00, 0x00, 0x00


//--------------------- .nv.info._Z11completaSolPiiPb --------------------------
	.section	.nv.info._Z11completaSolPiiPb,"",@"SHT_CUDA_INFO"
	.sectionflags	@""
	.align	4


	//----- nvinfo : EIATTR_CUDA_API_VERSION
	.align		4
        /*0000*/ 	.byte	0x04, 0x37
        /*0002*/ 	.short	(.L_36 - .L_35)
.L_35:
        /*0004*/ 	.word	0x00000082


	//----- nvinfo : EIATTR_KPARAM_INFO
	.align		4
.L_36:
        /*0008*/ 	.byte	0x04, 0x17
        /*000a*/ 	.short	(.L_38 - .L_37)
.L_37:
        /*000c*/ 	.word	0x00000000
        /*0010*/ 	.short	0x0002
        /*0012*/ 	.short	0x0010
        /*0014*/ 	.byte	0x00, 0xf5, 0x21, 0x00


	//----- nvinfo : EIATTR_KPARAM_INFO
	.align		4
.L_38:
        /*0018*/ 	.byte	0x04, 0x17
        /*001a*/ 	.short	(.L_40 - .L_39)
.L_39:
        /*001c*/ 	.word	0x00000000
        /*0020*/ 	.short	0x0001
        /*0022*/ 	.short	0x0008
        /*0024*/ 	.byte	0x00, 0xf0, 0x11, 0x00


	//----- nvinfo : EIATTR_KPARAM_INFO
	.align		4
.L_40:
        /*0028*/ 	.byte	0x04, 0x17
        /*002a*/ 	.short	(.L_42 - .L_41)
.L_41:
        /*002c*/ 	.word	0x00000000
        /*0030*/ 	.short	0x0000
        /*0032*/ 	.short	0x0000
        /*0034*/ 	.byte	0x00, 0xf5, 0x21, 0x00


	//----- nvinfo : EIATTR_SPARSE_MMA_MASK
	.align		4
.L_42:
        /*0038*/ 	.byte	0x03, 0x50
        /*003a*/ 	.short	0x0000


	//----- nvinfo : EIATTR_MAXREG_COUNT
	.align		4
        /*003c*/ 	.byte	0x03, 0x1b
        /*003e*/ 	.short	0x00ff


	//----- nvinfo : EIATTR_NUM_BARRIERS
	.align		4
        /*0040*/ 	.byte	0x02, 0x4c
        /*0042*/ 	.byte	0x01
	.zero		1


	//----- nvinfo : EIATTR_MERCURY_ISA_VERSION
	.align		4
        /*0044*/ 	.byte	0x03, 0x5f
        /*0046*/ 	.short	0x0101


	//----- nvinfo : EIATTR_VRC_CTA_INIT_COUNT
	.align		4
        /*0048*/ 	.byte	0x02, 0x4a
	.zero		1
	.zero		1


	//----- nvinfo : EIATTR_EXIT_INSTR_OFFSETS
	.align		4
        /*004c*/ 	.byte	0x04, 0x1c
        /*004e*/ 	.short	(.L_44 - .L_43)


	//   ....[0]....
.L_43:
        /*0050*/ 	.word	0x00000520


	//----- nvinfo : EIATTR_CRS_STACK_SIZE
	.align		4
.L_44:
        /*0054*/ 	.byte	0x04, 0x1e
        /*0056*/ 	.short	(.L_46 - .L_45)
.L_45:
        /*0058*/ 	.word	0x00000000


	//----- nvinfo : EIATTR_CBANK_PARAM_SIZE
	.align		4
.L_46:
        /*005c*/ 	.byte	0x03, 0x19
        /*005e*/ 	.short	0x0018


	//----- nvinfo : EIATTR_PARAM_CBANK
	.align		4
        /*0060*/ 	.byte	0x04, 0x0a
        /*0062*/ 	.short	(.L_48 - .L_47)
	.align		4
.L_47:
        /*0064*/ 	.word	index@(.nv.constant0._Z11completaSolPiiPb)
        /*0068*/ 	.short	0x0380
        /*006a*/ 	.short	0x0018


	//----- nvinfo : EIATTR_SW_WAR
	.align		4
.L_48:
        /*006c*/ 	.byte	0x04, 0x36
        /*006e*/ 	.short	(.L_50 - .L_49)
.L_49:
        /*0070*/ 	.word	0x00000008
.L_50:


//--------------------- .nv.info._Z13checkSolutionPiiS_Pb --------------------------
	.section	.nv.info._Z13checkSolutionPiiS_Pb,"",@"SHT_CUDA_INFO"
	.sectionflags	@""
	.align	4


	//----- nvinfo : EIATTR_CUDA_API_VERSION
	.align		4
        /*0000*/ 	.byte	0x04, 0x37
        /*0002*/ 	.short	(.L_52 - .L_51)
.L_51:
        /*0004*/ 	.word	0x00000082


	//----- nvinfo : EIATTR_KPARAM_INFO
	.align		4
.L_52:
        /*0008*/ 	.byte	0x04, 0x17
        /*000a*/ 	.short	(.L_54 - .L_53)
.L_53:
        /*000c*/ 	.word	0x00000000
        /*0010*/ 	.short	0x0003
        /*0012*/ 	.short	0x0018
        /*0014*/ 	.byte	0x00, 0xf5, 0x21, 0x00


	//----- nvinfo : EIATTR_KPARAM_INFO
	.align		4
.L_54:
        /*0018*/ 	.byte	0x04, 0x17
        /*001a*/ 	.short	(.L_56 - .L_55)
.L_55:
        /*001c*/ 	.word	0x00000000
        /*0020*/ 	.short	0x0002
        /*0022*/ 	.short	0x0010
        /*0024*/ 	.byte	0x00, 0xf5, 0x21, 0x00


	//----- nvinfo : EIATTR_KPARAM_INFO
	.align		4
.L_56:
        /*0028*/ 	.byte	0x04, 0x17
        /*002a*/ 	.short	(.L_58 - .L_57)
.L_57:
        /*002c*/ 	.word	0x00000000
        /*0030*/ 	.short	0x0001
        /*0032*/ 	.short	0x0008
        /*0034*/ 	.byte	0x00, 0xf0, 0x11, 0x00


	//----- nvinfo : EIATTR_KPARAM_INFO
	.align		4
.L_58:
        /*0038*/ 	.byte	0x04, 0x17
        /*003a*/ 	.short	(.L_60 - .L_59)
.L_59:
        /*003c*/ 	.word	0x00000000
        /*0040*/ 	.short	0x0000
        /*0042*/ 	.short	0x0000
        /*0044*/ 	.byte	0x00, 0xf5, 0x21, 0x00


	//----- nvinfo : EIATTR_SPARSE_MMA_MASK
	.align		4
.L_60:
        /*0048*/ 	.byte	0x03, 0x50
        /*004a*/ 	.short	0x0000


	//----- nvinfo : EIATTR_MAXREG_COUNT
	.align		4
        /*004c*/ 	.byte	0x03, 0x1b
        /*004e*/ 	.short	0x00ff


	//----- nvinfo : EIATTR_MERCURY_ISA_VERSION
	.align		4
        /*0050*/ 	.byte	0x03, 0x5f
        /*0052*/ 	.short	0x0101


	//----- nvinfo : EIATTR_VRC_CTA_INIT_COUNT
	.align		4
        /*0054*/ 	.byte	0x02, 0x4a
	.zero		1
	.zero		1


	//----- nvinfo : EIATTR_EXIT_INSTR_OFFSETS
	.align		4
        /*0058*/ 	.byte	0x04, 0x1c
        /*005a*/ 	.short	(.L_62 - .L_61)


	//   ....[0]....
.L_61:
        /*005c*/ 	.word	0x00000070


	//   ....[1]....
        /*0060*/ 	.word	0x00000090


	//   ....[2]....
        /*0064*/ 	.word	0x00000480


	//   ....[3]....
        /*0068*/ 	.word	0x00000e60


	//----- nvinfo : EIATTR_CRS_STACK_SIZE
	.align		4
.L_62:
        /*006c*/ 	.byte	0x04, 0x1e
        /*006e*/ 	.short	(.L_64 - .L_63)
.L_63:
        /*0070*/ 	.word	0x00000000


	//----- nvinfo : EIATTR_CBANK_PARAM_SIZE
	.align		4
.L_64:
        /*0074*/ 	.byte	0x03, 0x19
        /*0076*/ 	.short	0x0020


	//----- nvinfo : EIATTR_PARAM_CBANK
	.align		4
        /*0078*/ 	.byte	0x04, 0x0a
        /*007a*/ 	.short	(.L_66 - .L_65)
	.align		4
.L_65:
        /*007c*/ 	.word	index@(.nv.constant0._Z13checkSolutionPiiS_Pb)
        /*0080*/ 	.short	0x0380
        /*0082*/ 	.short	0x0020


	//----- nvinfo : EIATTR_SW_WAR
	.align		4
.L_66:
        /*0084*/ 	.byte	0x04, 0x36
        /*0086*/ 	.short	(.L_68 - .L_67)
.L_67:
        /*0088*/ 	.word	0x00000008
.L_68:


//--------------------- .nv.info._Z8checkRowPbPiiS0_S_S_ --------------------------
	.section	.nv.info._Z8checkRowPbPiiS0_S_S_,"",@"SHT_CUDA_INFO"
	.sectionflags	@""
	.align	4


	//----- nvinfo : EIATTR_CUDA_API_VERSION
	.align		4
        /*0000*/ 	.byte	0x04, 0x37
        /*0002*/ 	.short	(.L_70 - .L_69)
.L_69:
        /*0004*/ 	.word	0x00000082


	//----- nvinfo : EIATTR_KPARAM_INFO
	.align		4
.L_70:
        /*0008*/ 	.byte	0x04, 0x17
        /*000a*/ 	.short	(.L_72 - .L_71)
.L_71:
        /*000c*/ 	.word	0x00000000
        /*0010*/ 	.short	0x0005
        /*0012*/ 	.short	0x0028
        /*0014*/ 	.byte	0x00, 0xf5, 0x21, 0x00


	//----- nvinfo : EIATTR_KPARAM_INFO
	.align		4
.L_72:
        /*0018*/ 	.byte	0x04, 0x17
        /*001a*/ 	.short	(.L_74 - .L_73)
.L_73:
        /*001c*/ 	.word	0x00000000
        /*0020*/ 	.short	0x0004
        /*0022*/ 	.short	0x0020
        /*0024*/ 	.byte	0x00, 0xf5, 0x21, 0x00


	//----- nvinfo : EIATTR_KPARAM_INFO
	.align		4
.L_74:
        /*0028*/ 	.byte	0x04, 0x17
        /*002a*/ 	.short	(.L_76 - .L_75)
.L_75:
        /*002c*/ 	.word	0x00000000
        /*0030*/ 	.short	0x0003
        /*0032*/ 	.short	0x0018
        /*0034*/ 	.byte	0x00, 0xf5, 0x21, 0x00


	//----- nvinfo : EIATTR_KPARAM_INFO
	.align		4
.L_76:
        /*0038*/ 	.byte	0x04, 0x17
        /*003a*/ 	.short	(.L_78 - .L_77)
.L_77:
        /*003c*/ 	.word	0x00000000
        /*0040*/ 	.short	0x0002
        /*0042*/ 	.short	0x0010
        /*0044*/ 	.byte	0x00, 0xf0, 0x11, 0x00


	//----- nvinfo : EIATTR_KPARAM_INFO
	.align		4
.L_78:
        /*0048*/ 	.byte	0x04, 0x17
        /*004a*/ 	.short	(.L_80 - .L_79)
.L_79:
        /*004c*/ 	.word	0x00000000
        /*0050*/ 	.short	0x0001
        /*0052*/ 	.short	0x0008
        /*0054*/ 	.byte	0x00, 0xf5, 0x21, 0x00


	//----- nvinfo : EIATTR_KPARAM_INFO
	.align		4
.L_80:
        /*0058*/ 	.byte	0x04, 0x17
        /*005a*/ 	.short	(.L_82 - .L_81)
.L_81:
        /*005c*/ 	.word	0x00000000
        /*0060*/ 	.short	0x0000
        /*0062*/ 	.short	0x0000
        /*0064*/ 	.byte	0x00, 0xf5, 0x21, 0x00


	//----- nvinfo : EIATTR_SPARSE_MMA_MASK
	.align		4
.L_82:
        /*0068*/ 	.byte	0x03, 0x50
        /*006a*/ 	.short	0x0000


	//----- nvinfo : EIATTR_MAXREG_COUNT
	.align		4
        /*006c*/ 	.byte	0x03, 0x1b
        /*006e*/ 	.short	0x00ff


	//----- nvinfo : EIATTR_NUM_BARRIERS
	.align		4
        /*0070*/ 	.byte	0x02, 0x4c
        /*0072*/ 	.byte	0x01
	.zero		1


	//----- nvinfo : EIATTR_MERCURY_ISA_VERSION
	.align		4
        /*0074*/ 	.byte	0x03, 0x5f
        /*0076*/ 	.short	0x0101


	//----- nvinfo : EIATTR_VRC_CTA_INIT_COUNT
	.align		4
        /*0078*/ 	.byte	0x02, 0x4a
	.zero		1
	.zero		1


	//----- nvinfo : EIATTR_EXIT_INSTR_OFFSETS
	.align		4
        /*007c*/ 	.byte	0x04, 0x1c
        /*007e*/ 	.short	(.L_84 - .L_83)


	//   ....[0]....
.L_83:
        /*0080*/ 	.word	0x000015d0


	//----- nvinfo : EIATTR_CRS_STACK_SIZE
	.align		4
.L_84:
        /*0084*/ 	.byte	0x04, 0x1e
        /*0086*/ 	.short	(.L_86 - .L_85)
.L_85:
        /*0088*/ 	.word	0x00000000


	//----- nvinfo : EIATTR_CBANK_PARAM_SIZE
	.align		4
.L_86:
        /*008c*/ 	.byte	0x03, 0x19
        /*008e*/ 	.short	0x0030


	//----- nvinfo : EIATTR_PARAM_CBANK
	.align		4
        /*0090*/ 	.byte	0x04, 0x0a
        /*0092*/ 	.short	(.L_88 - .L_87)
	.align		4
.L_87:
        /*0094*/ 	.word	index@(.nv.constant0._Z8checkRowPbPiiS0_S_S_)
        /*0098*/ 	.short	0x0380
        /*009a*/ 	.short	0x0030


	//----- nvinfo : EIATTR_SW_WAR
	.align		4
.L_88:
        /*009c*/ 	.byte	0x04, 0x36
        /*009e*/ 	.short	(.L_90 - .L_89)
.L_89:
        /*00a0*/ 	.word	0x00000008
.L_90:


//--------------------- .nv.info._Z14checkDiagonalePbi --------------------------
	.section	.nv.info._Z14checkDiagonalePbi,"",@"SHT_CUDA_INFO"
	.sectionflags	@""
	.align	4


	//----- nvinfo : EIATTR_CUDA_API_VERSION
	.align		4
        /*0000*/ 	.byte	0x04, 0x37
        /*0002*/ 	.short	(.L_92 - .L_91)
.L_91:
        /*0004*/ 	.word	0x00000082


	//----- nvinfo : EIATTR_KPARAM_INFO
	.align		4
.L_92:
        /*0008*/ 	.byte	0x04, 0x17
        /*000a*/ 	.short	(.L_94 - .L_93)
.L_93:
        /*000c*/ 	.word	0x00000000
        /*0010*/ 	.short	0x0001
        /*0012*/ 	.short	0x0008
        /*0014*/ 	.byte	0x00, 0xf0, 0x11, 0x00


	//----- nvinfo : EIATTR_KPARAM_INFO
	.align		4
.L_94:
        /*0018*/ 	.byte	0x04, 0x17
        /*001a*/ 	.short	(.L_96 - .L_95)
.L_95:
        /*001c*/ 	.word	0x00000000
        /*0020*/ 	.short	0x0000
        /*0022*/ 	.short	0x0000
        /*0024*/ 	.byte	0x00, 0xf5, 0x21, 0x00


	//----- nvinfo : EIATTR_SPARSE_MMA_MASK
	.align		4
.L_96:
        /*0028*/ 	.byte	0x03, 0x50
        /*002a*/ 	.short	0x0000


	//----- nvinfo : EIATTR_MAXREG_COUNT
	.align		4
        /*002c*/ 	.byte	0x03, 0x1b
        /*002e*/ 	.short	0x00ff


	//----- nvinfo : EIATTR_NUM_BARRIERS
	.align		4
        /*0030*/ 	.byte	0x02, 0x4c
        /*0032*/ 	.byte	0x01
	.zero		1


	//----- nvinfo : EIATTR_EXTERNS
	.align		4
        /*0034*/ 	.byte	0x04, 0x0f
        /*0036*/ 	.short	(.L_98 - .L_97)


	//   ....[0]....
	.align		4
.L_97:
        /*0038*/ 	.word	index@(vprintf)


	//----- nvinfo : EIATTR_MERCURY_ISA_VERSION
	.align		4
.L_98:
        /*003c*/ 	.byte	0x03, 0x5f
        /*003e*/ 	.short	0x0101


	//----- nvinfo : EIATTR_VRC_CTA_INIT_COUNT
	.align		4
        /*0040*/ 	.byte	0x02, 0x4a
	.zero		1
	.zero		1


	//----- nvinfo : EIATTR_SYSCALL_OFFSETS
	.align		4
        /*0044*/ 	.byte	0x04, 0x46
        /*0046*/ 	.short	(.L_100 - .L_99)


	//   ....[0]....
.L_99:
        /*0048*/ 	.word	0x00000430


	//   ....[1]....
        /*004c*/ 	.word	0x000004a0


	//   ....[2]....
        /*0050*/ 	.word	0x00000550


	//----- nvinfo : EIATTR_EXIT_INSTR_OFFSETS
	.align		4
.L_100:
        /*0054*/ 	.byte	0x04, 0x1c
        /*0056*/ 	.short	(.L_102 - .L_101)


	//   ....[0]....
.L_101:
        /*0058*/ 	.word	0x00000580


	//----- nvinfo : EIATTR_CRS_STACK_SIZE
	.align		4
.L_102:
        /*005c*/ 	.byte	0x04, 0x1e
        /*005e*/ 	.short	(.L_104 - .L_103)
.L_103:
        /*0060*/ 	.word	0x00000000


	//----- nvinfo : EIATTR_CBANK_PARAM_SIZE
	.align		4
.L_104:
        /*0064*/ 	.byte	0x03, 0x19
        /*0066*/ 	.short	0x000c


	//----- nvinfo : EIATTR_PARAM_CBANK
	.align		4
        /*0068*/ 	.byte	0x04, 0x0a
        /*006a*/ 	.short	(.L_106 - .L_105)
	.align		4
.L_105:
        /*006c*/ 	.word	index@(.nv.constant0._Z14checkDiagonalePbi)
        /*0070*/ 	.short	0x0380
        /*0072*/ 	.short	0x000c


	//----- nvinfo : EIATTR_SW_WAR
	.align		4
.L_106:
        /*0074*/ 	.byte	0x04, 0x36
        /*0076*/ 	.short	(.L_108 - .L_107)
.L_107:
        /*0078*/ 	.word	0x00000008
.L_108:


//--------------------- .nv.info._Z5provaPbilPi   --------------------------
	.section	.nv.info._Z5provaPbilPi,"",@"SHT_CUDA_INFO"
	.sectionflags	@""
	.align	4


	//----- nvinfo : EIATTR_CUDA_API_VERSION
	.align		4
        /*0000*/ 	.byte	0x04, 0x37
        /*0002*/ 	.short	(.L_110 - .L_109)
.L_109:
        /*0004*/ 	.word	0x00000082


	//----- nvinfo : EIATTR_KPARAM_INFO
	.align		4
.L_110:
        /*0008*/ 	.byte	0x04, 0x17
        /*000a*/ 	.short	(.L_112 - .L_111)
.L_111:
        /*000c*/ 	.word	0x00000000
        /*0010*/ 	.short	0x0003
        /*0012*/ 	.short	0x0018
        /*0014*/ 	.byte	0x00, 0xf5, 0x21, 0x00


	//----- nvinfo : EIATTR_KPARAM_INFO
	.align		4
.L_112:
        /*0018*/ 	.byte	0x04, 0x17
        /*001a*/ 	.short	(.L_114 - .L_113)
.L_113:
        /*001c*/ 	.word	0x00000000
        /*0020*/ 	.short	0x0002
        /*0022*/ 	.short	0x0010
        /*0024*/ 	.byte	0x00, 0xf0, 0x21, 0x00


	//----- nvinfo : EIATTR_KPARAM_INFO
	.align		4
.L_114:
        /*0028*/ 	.byte	0x04, 0x17
        /*002a*/ 	.short	(.L_116 - .L_115)
.L_115:
        /*002c*/ 	.word	0x00000000
        /*0030*/ 	.short	0x0001
        /*0032*/ 	.short	0x0008
        /*0034*/ 	.byte	0x00, 0xf0, 0x11, 0x00


	//----- nvinfo : EIATTR_KPARAM_INFO
	.align		4
.L_116:
        /*0038*/ 	.byte	0x04, 0x17
        /*003a*/ 	.short	(.L_118 - .L_117)
.L_117:
        /*003c*/ 	.word	0x00000000
        /*0040*/ 	.short	0x0000
        /*0042*/ 	.short	0x0000
        /*0044*/ 	.byte	0x00, 0xf5, 0x21, 0x00


	//----- nvinfo : EIATTR_SPARSE_MMA_MASK
	.align		4
.L_118:
        /*0048*/ 	.byte	0x03, 0x50
        /*004a*/ 	.short	0x0000


	//----- nvinfo : EIATTR_MAXREG_COUNT
	.align		4
        /*004c*/ 	.byte	0x03, 0x1b
        /*004e*/ 	.short	0x00ff


	//----- nvinfo : EIATTR_NUM_BARRIERS
	.align		4
        /*0050*/ 	.byte	0x02, 0x4c
        /*0052*/ 	.byte	0x01
	.zero		1


	//----- nvinfo : EIATTR_MERCURY_ISA_VERSION
	.align		4
        /*0054*/ 	.byte	0x03, 0x5f
        /*0056*/ 	.short	0x0101


	//----- nvinfo : EIATTR_VRC_CTA_INIT_COUNT
	.align		4
        /*0058*/ 	.byte	0x02, 0x4a
	.zero		1
	.zero		1


	//----- nvinfo : EIATTR_EXIT_INSTR_OFFSETS
	.align		4
        /*005c*/ 	.byte	0x04, 0x1c
        /*005e*/ 	.short	(.L_120 - .L_119)


	//   ....[0]....
.L_119:
        /*0060*/ 	.word	0x00000c20


	//----- nvinfo : EIATTR_CRS_STACK_SIZE
	.align		4
.L_120:
        /*0064*/ 	.byte	0x04, 0x1e
        /*0066*/ 	.short	(.L_122 - .L_121)
.L_121:
        /*0068*/ 	.word	0x00000000


	//----- nvinfo : EIATTR_CBANK_PARAM_SIZE
	.align		4
.L_122:
        /*006c*/ 	.byte	0x03, 0x19
        /*006e*/ 	.short	0x0020


	//----- nvinfo : EIATTR_PARAM_CBANK
	.align		4
        /*0070*/ 	.byte	0x04, 0x0a
        /*0072*/ 	.short	(.L_124 - .L_123)
	.align		4
.L_123:
        /*0074*/ 	.word	index@(.nv.constant0._Z5provaPbilPi)
        /*0078*/ 	.short	0x0380
        /*007a*/ 	.short	0x0020


	//----- nvinfo : EIATTR_SW_WAR
	.align		4
.L_124:
        /*007c*/ 	.byte	0x04, 0x36
        /*007e*/ 	.short	(.L_126 - .L_125)
.L_125:
        /*0080*/ 	.word	0x00000008
.L_126:


//--------------------- .nv.callgraph             --------------------------
	.section	.nv.callgraph,"",@"SHT_CUDA_CALLGRAPH"
	.align	4
	.sectionentsize	8
	.align		4
        /*0000*/ 	.word	0x00000000
	.align		4
        /*0004*/ 	.word	0xffffffff
	.align		4
        /*0008*/ 	.word	index@(_Z14checkDiagonalePbi)
	.align		4
        /*000c*/ 	.word	index@(vprintf)
	.align		4
        /*0010*/ 	.word	0x00000000
	.align		4
        /*0014*/ 	.word	0xfffffffe
	.align		4
        /*0018*/ 	.word	0x00000000
	.align		4
        /*001c*/ 	.word	0xfffffffd
	.align		4
        /*0020*/ 	.word	0x00000000
	.align		4
        /*0024*/ 	.word	0xfffffffc


//--------------------- .nv.constant4             --------------------------
	.section	.nv.constant4,"a",@progbits
	.align	8
	.align		8
.nv.constant4:
        /*0000*/ 	.dword	$str
	.align		8
        /*0008*/ 	.dword	$str$1
	.align		8
        /*0010*/ 	.dword	$str$2
	.align		8
        /*0018*/ 	.dword	vprintf


//--------------------- .text._Z11completaSolPiiPb --------------------------
	.section	.text._Z11completaSolPiiPb,"ax",@progbits
	.align	128
        .global         _Z11completaSolPiiPb
        .type           _Z11completaSolPiiPb,@function
        .size           _Z11completaSolPiiPb,(.L_x_74 - _Z11completaSolPiiPb)
        .other          _Z11completaSolPiiPb,@"STO_CUDA_ENTRY STV_DEFAULT"
_Z11completaSolPiiPb:
.text._Z11completaSolPiiPb:
[----:B------:R-:W-:Y:S01]  /*0000*/  LDC R1, c[0x0][0x37c] ;  /* 0x0000df00ff017b82 */ /* 0x000fe20000000800 */
[----:B------:R-:W0:Y:S07]  /*0010*/  S2R R2, SR_TID.X ;  /* 0x0000000000027919 */ /* 0x000e2e0000002100 */
[----:B------:R-:W1:Y:S01]  /*0020*/  LDC R0, c[0x0][0x388] ;  /* 0x0000e200ff007b82 */ /* 0x000e620000000800 */
[----:B------:R-:W-:Y:S07]  /*0030*/  BSSY.RECONVERGENT B0, `(.L_x_0) ;  /* 0x000004d000007945 */ /* 0x000fee0003800200 */
[----:B------:R-:W0:Y:S08]  /*0040*/  S2UR UR4, SR_CTAID.X ;  /* 0x00000000000479c3 */ /* 0x000e300000002500 */
[----:B------:R-:W0:Y:S01]  /*0050*/  LDC R9, c[0x0][0x360] ;  /* 0x0000d800ff097b82 */ /* 0x000e220000000800 */
[----:B-1----:R-:W-:-:S04]  /*0060*/  LEA.HI R0, R0, R0, RZ, 0x1 ;  /* 0x0000000000007211 */ /* 0x002fc800078f08ff */
[----:B------:R-:W-:Y:S01]  /*0070*/  SHF.R.S32.HI R0, RZ, 0x1, R0 ;  /* 0x00000001ff007819 */ /* 0x000fe20000011400 */
[----:B0-----:R-:W-:-:S05]  /*0080*/  IMAD R9, R9, UR4, R2 ;  /* 0x0000000409097c24 */ /* 0x001fca000f8e0202 */
[----:B------:R-:W-:-:S13]  /*0090*/  ISETP.GE.AND P0, PT, R9, R0, PT ;  /* 0x000000000900720c */ /* 0x000fda0003f06270 */
[----:B------:R-:W-:Y:S05]  /*00a0*/  @P0 BRA `(.L_x_1) ;  /* 0x0000000400140947 */ /* 0x000fea0003800000 */
[----:B------:R-:W0:Y:S08]  /*00b0*/  LDC.64 R10, c[0x0][0x358] ;  /* 0x0000d600ff0a7b82 */ /* 0x000e300000000a00 */
[----:B------:R-:W1:Y:S01]  /*00c0*/  LDC.64 R4, c[0x0][0x380] ;  /* 0x0000e000ff047b82 */ /* 0x000e620000000a00 */
[----:B0-----:R-:W-:Y:S02]  /*00d0*/  R2UR UR4, R10 ;  /* 0x000000000a0472ca */ /* 0x001fe400000e0000 */
[----:B------:R-:W-:Y:S01]  /*00e0*/  R2UR UR5, R11 ;  /* 0x000000000b0572ca */ /* 0x000fe200000e0000 */
[----:B-1----:R-:W-:-:S12]  /*00f0*/  IMAD.WIDE R4, R9, 0x4, R4 ;  /* 0x0000000409047825 */ /* 0x002fd800078e0204 */
[----:B------:R-:W2:Y:S01]  /*0100*/  LDG.E R8, desc[UR4][R4.64] ;  /* 0x0000000404087981 */ /* 0x000ea2000c1e1900 */
[----:B------:R-:W-:Y:S01]  /*0110*/  BSSY.RECONVERGENT B1, `(.L_x_2) ;  /* 0x0000021000017945 */ /* 0x000fe20003800200 */
[----:B------:R-:W-:Y:S01]  /*0120*/  IMAD.WIDE R2, R0, 0x4, R4 ;  /* 0x0000000400027825 */ /* 0x000fe200078e0204 */
[----:B--2---:R-:W-:-:S13]  /*0130*/  ISETP.NE.AND P0, PT, R8, RZ, PT ;  /* 0x000000ff0800720c */ /* 0x004fda0003f05270 */
[----:B------:R-:W-:Y:S05]  /*0140*/  @P0 BRA `(.L_x_3) ;  /* 0x0000000000740947 */ /* 0x000fea0003800000 */
[----:B------:R-:W-:Y:S02]  /*0150*/  R2UR UR4, R10 ;  /* 0x000000000a0472ca */ /* 0x000fe400000e0000 */
[----:B------:R-:W-:-:S13]  /*0160*/  R2UR UR5, R11 ;  /* 0x000000000b0572ca */ /* 0x000fda00000e0000 */
[----:B------:R-:W2:Y:S01]  /*0170*/  LDG.E R12, desc[UR4][R2.64] ;  /* 0x00000004020c7981 */ /* 0x000ea2000c1e1900 */
[----:B------:R-:W-:Y:S01]  /*0180*/  IMAD.MOV.U32 R8, RZ, RZ, RZ ;  /* 0x000000ffff087224 */ /* 0x000fe200078e00ff */
[----:B--2---:R-:W-:-:S13]  /*0190*/  ISETP.NE.AND P0, PT, R12, RZ, PT ;  /* 0x000000ff0c00720c */ /* 0x004fda0003f05270 */
[----:B------:R-:W-:Y:S05]  /*01a0*/  @!P0 BRA `(.L_x_3) ;  /* 0x00000000005c8947 */ /* 0x000fea0003800000 */
[----:B------:R-:W0:Y:S01]  /*01b0*/  LDCU.64 UR4, c[0x0][0x390] ;  /* 0x00007200ff0477ac */ /* 0x000e220008000a00 */
[----:B------:R-:W-:Y:S02]  /*01c0*/  R2UR UR6, R10 ;  /* 0x000000000a0672ca */ /* 0x000fe400000e0000 */
[----:B------:R-:W-:Y:S02]  /*01d0*/  R2UR UR7, R11 ;  /* 0x000000000b0772ca */ /* 0x000fe400000e0000 */
[----:B0-----:R-:W-:-:S04]  /*01e0*/  IADD3 R6, P0, PT, R9, UR4, RZ ;  /* 0x0000000409067c10 */ /* 0x001fc8000ff1e0ff */
[----:B------:R-:W-:-:S07]  /*01f0*/  LEA.HI.X.SX32 R7, R9, UR5, 0x1, P0 ;  /* 0x0000000509077c11 */ /* 0x000fce00080f0eff */
[----:B------:R-:W2:Y:S02]  /*0200*/  LDG.E.U8 R6, desc[UR6][R6.64] ;  /* 0x0000000606067981 */ /* 0x000ea4000c1e1100 */
[----:B--2---:R-:W-:-:S13]  /*0210*/  ISETP.NE.AND P0, PT, R6, 0x1, PT ;  /* 0x000000010600780c */ /* 0x004fda0003f05270 */
[----:B------:R-:W-:Y:S05]  /*0220*/  @P0 BRA `(.L_x_3) ;  /* 0x00000000003c0947 */ /* 0x000fea0003800000 */
[----:B------:R-:W-:-:S13]  /*0230*/  ISETP.NE.AND P0, PT, R12, -0x1, PT ;  /* 0xffffffff0c00780c */ /* 0x000fda0003f05270 */
[----:B------:R-:W-:Y:S05]  /*0240*/  @!P0 BRA `(.L_x_4) ;  /* 0x0000000000208947 */ /* 0x000fea0003800000 */
[----:B------:R-:W-:-:S13]  /*0250*/  ISETP.NE.AND P0, PT, R12, 0x1, PT ;  /* 0x000000010c00780c */ /* 0x000fda0003f05270 */
[----:B------:R-:W-:Y:S05]  /*0260*/  @P0 BRA `(.L_x_3) ;  /* 0x00000000002c0947 */ /* 0x000fea0003800000 */
[----:B------:R-:W-:Y:S01]  /*0270*/  R2UR UR4, R10 ;  /* 0x000000000a0472ca */ /* 0x000fe200000e0000 */
[----:B------:R-:W-:Y:S01]  /*0280*/  IMAD.MOV.U32 R7, RZ, RZ, -0x1 ;  /* 0xffffffffff077424 */ /* 0x000fe200078e00ff */
[----:B------:R-:W-:Y:S01]  /*0290*/  R2UR UR5, R11 ;  /* 0x000000000b0572ca */ /* 0x000fe200000e0000 */
[----:B------:R-:W-:-:S12]  /*02a0*/  IMAD.MOV.U32 R8, RZ, RZ, -0x1 ;  /* 0xffffffffff087424 */ /* 0x000fd800078e00ff */
[----:B------:R1:W-:Y:S01]  /*02b0*/  STG.E desc[UR4][R4.64], R7 ;  /* 0x0000000704007986 */ /* 0x0003e2000c101904 */
[----:B------:R-:W-:Y:S05]  /*02c0*/  BRA `(.L_x_3) ;  /* 0x0000000000147947 */ /* 0x000fea0003800000 */
.L_x_4:
[----:B------:R-:W-:Y:S01]  /*02d0*/  R2UR UR4, R10 ;  /* 0x000000000a0472ca */ /* 0x000fe200000e0000 */
[----:B------:R-:W-:Y:S01]  /*02e0*/  IMAD.MOV.U32 R7, RZ, RZ, 0x1 ;  /* 0x00000001ff077424 */ /* 0x000fe200078e00ff */
[----:B------:R-:W-:Y:S01]  /*02f0*/  R2UR UR5, R11 ;  /* 0x000000000b0572ca */ /* 0x000fe200000e0000 */
[----:B------:R-:W-:-:S12]  /*0300*/  IMAD.MOV.U32 R8, RZ, RZ, 0x1 ;  /* 0x00000001ff087424 */ /* 0x000fd800078e00ff */
[----:B------:R0:W-:Y:S02]  /*0310*/  STG.E desc[UR4][R4.64], R7 ;  /* 0x0000000704007986 */ /* 0x0001e4000c101904 */
.L_x_3:
[----:B------:R-:W-:Y:S05]  /*0320*/  BSYNC.RECONVERGENT B1 ;  /* 0x0000000000017941 */ /* 0x000fea0003800200 */
.L_x_2:
[----:B------:R-:W-:-:S13]  /*0330*/  ISETP.NE.AND P0, PT, R8, RZ, PT ;  /* 0x000000ff0800720c */ /* 0x000fda0003f05270 */
[----:B------:R-:W-:Y:S05]  /*0340*/  @!P0 BRA `(.L_x_1) ;  /* 0x00000000006c8947 */ /* 0x000fea0003800000 */
[----:B------:R-:W-:Y:S02]  /*0350*/  R2UR UR4, R10 ;  /* 0x000000000a0472ca */ /* 0x000fe400000e0000 */
[----:B------:R-:W-:-:S13]  /*0360*/  R2UR UR5, R11 ;  /* 0x000000000b0572ca */ /* 0x000fda00000e0000 */
[----:B01----:R-:W2:Y:S01]  /*0370*/  LDG.E R4, desc[UR4][R2.64] ;  /* 0x0000000402047981 */ /* 0x003ea2000c1e1900 */
[----:B------:R-:W-:Y:S01]  /*0380*/  IMAD.IADD R0, R9, 0x1, R0 ;  /* 0x0000000109007824 */ /* 0x000fe200078e0200 */
[----:B--2---:R-:W-:-:S13]  /*0390*/  ISETP.NE.AND P0, PT, R4, RZ, PT ;  /* 0x000000ff0400720c */ /* 0x004fda0003f05270 */
[----:B------:R-:W-:Y:S05]  /*03a0*/  @P0 BRA `(.L_x_1) ;  /* 0x0000000000540947 */ /* 0x000fea0003800000 */
        /* <DEDUP_REMOVED lines=14> */
[----:B------:R-:W-:-:S13]  /*0490*/  R2UR UR5, R11 ;  /* 0x000000000b0572ca */ /* 0x000fda00000e0000 */
[----:B------:R3:W-:Y:S01]  /*04a0*/  STG.E desc[UR4][R2.64], R5 ;  /* 0x0000000502007986 */ /* 0x0007e2000c101904 */
[----:B------:R-:W-:Y:S05]  /*04b0*/  BRA `(.L_x_1) ;  /* 0x0000000000107947 */ /* 0x000fea0003800000 */
.L_x_5:
[----:B------:R-:W-:Y:S01]  /*04c0*/  R2UR UR4, R10 ;  /* 0x000000000a0472ca */ /* 0x000fe200000e0000 */
[----:B------:R-:W-:Y:S01]  /*04d0*/  IMAD.MOV.U32 R5, RZ, RZ, 0x1 ;  /* 0x00000001ff057424 */ /* 0x000fe200078e00ff */
[----:B------:R-:W-:-:S13]  /*04e0*/  R2UR UR5, R11 ;  /* 0x000000000b0572ca */ /* 0x000fda00000e0000 */
[----:B------:R2:W-:Y:S02]  /*04f0*/  STG.E desc[UR4][R2.64], R5 ;  /* 0x0000000502007986 */ /* 0x0005e4000c101904 */
.L_x_1:
[----:B------:R-:W-:Y:S05]  /*0500*/  BSYNC.RECONVERGENT B0 ;  /* 0x0000000000007941 */ /* 0x000fea0003800200 */
.L_x_0:
[----:B------:R-:W-:Y:S06]  /*0510*/  BAR.SYNC.DEFER_BLOCKING 0x0 ;  /* 0x0000000000007b1d */ /* 0x000fec0000010000 */
[----:B------:R-:W-:Y:S05]  /*0520*/  EXIT ;  /* 0x000000000000794d */ /* 0x000fea0003800000 */
.L_x_6:
[----:B------:R-:W-:-:S00]  /*0530*/  BRA `(.L_x_6) ;  /* 0xfffffffc00fc7947 */ /* 0x000fc0000383ffff */
[----:B------:R-:W-:-:S00]  /*0540*/  NOP ;  /* 0x0000000000007918 */ /* 0x000fc00000000000 */
        /* <DEDUP_REMOVED lines=11> */
.L_x_74:


//--------------------- .text._Z13checkSolutionPiiS_Pb --------------------------
	.section	.text._Z13checkSolutionPiiS_Pb,"ax",@progbits
	.align	128
        .global         _Z13checkSolutionPiiS_Pb
        .type           _Z13checkSolutionPiiS_Pb,@function
        .size           _Z13checkSolutionPiiS_Pb,(.L_x_75 - _Z13checkSolutionPiiS_Pb)
        .other          _Z13checkSolutionPiiS_Pb,@"STO_CUDA_ENTRY STV_DEFAULT"
_Z13checkSolutionPiiS_Pb:
.text._Z13checkSolutionPiiS_Pb:
[----:B------:R-:W-:Y:S01]  /*0000*/  LDC R1, c[0x0][0x37c] ;  /* 0x0000df00ff017b82 */ /* 0x000fe20000000800 */
[----:B------:R-:W0:Y:S07]  /*0010*/  S2R R3, SR_TID.X ;  /* 0x0000000000037919 */ /* 0x000e2e0000002100 */
[----:B------:R-:W0:Y:S01]  /*0020*/  S2UR UR4, SR_CTAID.X ;  /* 0x00000000000479c3 */ /* 0x000e220000002500 */
[----:B------:R-:W1:Y:S07]  /*0030*/  LDCU UR5, c[0x0][0x388] ;  /* 0x00007100ff0577ac */ /* 0x000e6e0008000800 */
[----:B------:R-:W0:Y:S02]  /*0040*/  LDC R4, c[0x0][0x360] ;  /* 0x0000d800ff047b82 */ /* 0x000e240000000800 */
[----:B0-----:R-:W-:-:S05]  /*0050*/  IMAD R4, R4, UR4, R3 ;  /* 0x0000000404047c24 */ /* 0x001fca000f8e0203 */
[----:B-1----:R-:W-:-:S13]  /*0060*/  ISETP.GE.AND P0, PT, R4, UR5, PT ;  /* 0x0000000504007c0c */ /* 0x002fda000bf06270 */
[----:B------:R-:W-:Y:S05]  /*0070*/  @P0 EXIT ;  /* 0x000000000000094d */ /* 0x000fea0003800000 */
[----:B------:R-:W-:-:S13]  /*0080*/  ISETP.GE.AND P0, PT, R4, 0x1, PT ;  /* 0x000000010400780c */ /* 0x000fda0003f06270 */
[----:B------:R-:W-:Y:S05]  /*0090*/  @!P0 EXIT ;  /* 0x000000000000894d */ /* 0x000fea0003800000 */
[C---:B------:R-:W-:Y:S01]  /*00a0*/  IMAD R7, R4.reuse, UR5, RZ ;  /* 0x0000000504077c24 */ /* 0x040fe2000f8e02ff */
[----:B------:R-:W0:Y:S01]  /*00b0*/  LDC.64 R2, c[0x0][0x380] ;  /* 0x0000e000ff027b82 */ /* 0x000e220000000a00 */
[----:B------:R-:W1:Y:S01]  /*00c0*/  LDCU.64 UR4, c[0x0][0x358] ;  /* 0x00006b00ff0477ac */ /* 0x000e620008000a00 */
[----:B------:R-:W-:Y:S01]  /*00d0*/  BSSY.RECONVERGENT B0, `(.L_x_7) ;  /* 0x0000038000007945 */ /* 0x000fe20003800200 */
[--C-:B------:R-:W-:Y:S01]  /*00e0*/  IMAD.IADD R0, R4, 0x1, R7.reuse ;  /* 0x0000000104007824 */ /* 0x100fe200078e0207 */
[----:B------:R-:W2:Y:S01]  /*00f0*/  LDCU.64 UR6, c[0x0][0x398] ;  /* 0x00007300ff0677ac */ /* 0x000ea20008000a00 */
[----:B------:R-:W-:-:S03]  /*0100*/  IMAD.MOV.U32 R8, RZ, RZ, R7 ;  /* 0x000000ffff087224 */ /* 0x000fc600078e0007 */
[----:B------:R-:W-:-:S05]  /*0110*/  VIADDMNMX R6, R7, 0x1, R0, !PT ;  /* 0x0000000107067846 */ /* 0x000fca0007800100 */
[----:B------:R-:W-:-:S05]  /*0120*/  IMAD.IADD R5, R6, 0x1, -R7 ;  /* 0x0000000106057824 */ /* 0x000fca00078e0a07 */
[----:B------:R-:W-:Y:S01]  /*0130*/  LOP3.LUT P0, R10, R5, 0x3, RZ, 0xc0, !PT ;  /* 0x00000003050a7812 */ /* 0x000fe2000780c0ff */
[----:B0-----:R-:W-:-:S12]  /*0140*/  IMAD.WIDE.U32 R2, R4, 0x4, R2 ;  /* 0x0000000404027825 */ /* 0x001fd800078e0002 */
[----:B-12---:R-:W-:Y:S05]  /*0150*/  @!P0 BRA `(.L_x_8) ;  /* 0x0000000000bc8947 */ /* 0x006fea0003800000 */
[----:B------:R-:W0:Y:S01]  /*0160*/  LDC R16, c[0x0][0x388] ;  /* 0x0000e200ff107b82 */ /* 0x000e220000000800 */
[----:B------:R-:W-:Y:S01]  /*0170*/  IMAD.IADD R8, R7, 0x1, R10 ;  /* 0x0000000107087824 */ /* 0x000fe200078e020a */
[----:B------:R-:W-:Y:S01]  /*0180*/  IADD3 R9, PT, PT, -R10, RZ, RZ ;  /* 0x000000ff0a097210 */ /* 0x000fe20007ffe1ff */
[----:B------:R-:W-:-:S05]  /*0190*/  IMAD.MOV.U32 R10, RZ, RZ, R7 ;  /* 0x000000ffff0a7224 */ /* 0x000fca00078e0007 */
[----:B------:R-:W1:Y:S02]  /*01a0*/  LDC.64 R4, c[0x0][0x380] ;  /* 0x0000e000ff047b82 */ /* 0x000e640000000a00 */
.L_x_11:
[----:B------:R-:W-:-:S04]  /*01b0*/  IADD3 R12, P0, PT, R10, UR6, RZ ;  /* 0x000000060a0c7c10 */ /* 0x000fc8000ff1e0ff */
[----:B------:R-:W-:-:S05]  /*01c0*/  LEA.HI.X.SX32 R13, R10, UR7, 0x1, P0 ;  /* 0x000000070a0d7c11 */ /* 0x000fca00080f0eff */
[----:B--2---:R-:W2:Y:S01]  /*01d0*/  LDG.E.U8 R12, desc[UR4][R12.64] ;  /* 0x000000040c0c7981 */ /* 0x004ea2000c1e1100 */
[----:B------:R-:W-:Y:S01]  /*01e0*/  VIADD R9, R9, 0x1 ;  /* 0x0000000109097836 */ /* 0x000fe20000000000 */
[----:B------:R-:W-:Y:S04]  /*01f0*/  BSSY.RECONVERGENT B1, `(.L_x_9) ;  /* 0x0000023000017945 */ /* 0x000fe80003800200 */
[----:B------:R-:W-:Y:S02]  /*0200*/  ISETP.NE.AND P0, PT, R9, RZ, PT ;  /* 0x000000ff0900720c */ /* 0x000fe40003f05270 */
[----:B--2---:R-:W-:-:S13]  /*0210*/  ISETP.NE.AND P1, PT, R12, 0x1, PT ;  /* 0x000000010c00780c */ /* 0x004fda0003f25270 */
[----:B------:R-:W-:Y:S05]  /*0220*/  @P1 BRA `(.L_x_10) ;  /* 0x00000000007c1947 */ /* 0x000fea0003800000 */
[----:B------:R-:W2:Y:S02]  /*0230*/  LDG.E R11, desc[UR4][R2.64] ;  /* 0x00000004020b7981 */ /* 0x000ea4000c1e1900 */
[----:B--2---:R-:W-:-:S13]  /*0240*/  ISETP.NE.AND P1, PT, R11, -0x1, PT ;  /* 0xffffffff0b00780c */ /* 0x004fda0003f25270 */
[----:B------:R-:W-:Y:S05]  /*0250*/  @P1 BRA `(.L_x_10) ;  /* 0x0000000000701947 */ /* 0x000fea0003800000 */
[----:B0-----:R-:W-:Y:S02]  /*0260*/  IABS R14, R16 ;  /* 0x00000010000e7213 */ /* 0x001fe40000000000 */
[----:B------:R-:W-:Y:S02]  /*0270*/  IABS R17, R10 ;  /* 0x0000000a00117213 */ /* 0x000fe40000000000 */
[----:B------:R-:W0:Y:S01]  /*0280*/  I2F.RP R11, R14 ;  /* 0x0000000e000b7306 */ /* 0x000e220000209400 */
[----:B------:R-:W-:-:S07]  /*0290*/  ISETP.GE.AND P3, PT, R10, RZ, PT ;  /* 0x000000ff0a00720c */ /* 0x000fce0003f66270 */
[----:B0-----:R-:W0:Y:S02]  /*02a0*/  MUFU.RCP R11, R11 ;  /* 0x0000000b000b7308 */ /* 0x001e240000001000 */
[----:B0-----:R-:W-:-:S06]  /*02b0*/  VIADD R12, R11, 0xffffffe ;  /* 0x0ffffffe0b0c7836 */ /* 0x001fcc0000000000 */
[----:B------:R0:W2:Y:S02]  /*02c0*/  F2I.FTZ.U32.TRUNC.NTZ R13, R12 ;  /* 0x0000000c000d7305 */ /* 0x0000a4000021f000 */
[----:B0-----:R-:W-:Y:S01]  /*02d0*/  IMAD.MOV.U32 R12, RZ, RZ, RZ ;  /* 0x000000ffff0c7224 */ /* 0x001fe200078e00ff */
[----:B--2---:R-:W-:-:S05]  /*02e0*/  IADD3 R15, PT, PT, RZ, -R13, RZ ;  /* 0x8000000dff0f7210 */ /* 0x004fca0007ffe0ff */
[----:B------:R-:W-:-:S04]  /*02f0*/  IMAD R15, R15, R14, RZ ;  /* 0x0000000e0f0f7224 */ /* 0x000fc800078e02ff */
[----:B------:R-:W-:-:S04]  /*0300*/  IMAD.HI.U32 R13, R13, R15, R12 ;  /* 0x0000000f0d0d7227 */ /* 0x000fc800078e000c */
[----:B------:R-:W-:-:S04]  /*0310*/  IMAD.MOV.U32 R15, RZ, RZ, R17 ;  /* 0x000000ffff0f7224 */ /* 0x000fc800078e0011 */
[----:B------:R-:W-:-:S04]  /*0320*/  IMAD.HI.U32 R13, R13, R15, RZ ;  /* 0x0000000f0d0d7227 */ /* 0x000fc800078e00ff */
[----:B------:R-:W-:-:S04]  /*0330*/  IMAD.MOV R13, RZ, RZ, -R13 ;  /* 0x000000ffff0d7224 */ /* 0x000fc800078e0a0d */
[----:B------:R-:W-:-:S05]  /*0340*/  IMAD R11, R14, R13, R15 ;  /* 0x0000000d0e0b7224 */ /* 0x000fca00078e020f */
[----:B------:R-:W-:-:S13]  /*0350*/  ISETP.GT.U32.AND P1, PT, R14, R11, PT ;  /* 0x0000000b0e00720c */ /* 0x000fda0003f24070 */
[----:B------:R-:W-:Y:S02]  /*0360*/  @!P1 IADD3 R11, PT, PT, R11, -R14, RZ ;  /* 0x8000000e0b0b9210 */ /* 0x000fe40007ffe0ff */
[----:B------:R-:W-:Y:S02]  /*0370*/  ISETP.NE.AND P1, PT, R16, RZ, PT ;  /* 0x000000ff1000720c */ /* 0x000fe40003f25270 */
[----:B------:R-:W-:-:S13]  /*0380*/  ISETP.GT.U32.AND P2, PT, R14, R11, PT ;  /* 0x0000000b0e00720c */ /* 0x000fda0003f44070 */
[----:B------:R-:W-:-:S04]  /*0390*/  @!P2 IMAD.IADD R11, R11, 0x1, -R14 ;  /* 0x000000010b0ba824 */ /* 0x000fc800078e0a0e */
[----:B------:R-:W-:Y:S01]  /*03a0*/  @!P3 IMAD.MOV R11, RZ, RZ, -R11 ;  /* 0x000000ffff0bb224 */ /* 0x000fe200078e0a0b */
[----:B------:R-:W-:-:S05]  /*03b0*/  @!P1 LOP3.LUT R11, RZ, R16, RZ, 0x33, !PT ;  /* 0x00000010ff0b9212 */ /* 0x000fca00078e33ff */
[----:B-1----:R-:W-:-:S06]  /*03c0*/  IMAD.WIDE R12, R11, 0x4, R4 ;  /* 0x000000040b0c7825 */ /* 0x002fcc00078e0204 */
[----:B------:R-:W2:Y:S02]  /*03d0*/  LDG.E R12, desc[UR4][R12.64] ;  /* 0x000000040c0c7981 */ /* 0x000ea4000c1e1900 */
[----:B--2---:R-:W-:-:S13]  /*03e0*/  ISETP.NE.AND P1, PT, R12, -0x1, PT ;  /* 0xffffffff0c00780c */ /* 0x004fda0003f25270 */
[----:B------:R-:W0:Y:S01]  /*03f0*/  @!P1 LDC.64 R14, c[0x0][0x390] ;  /* 0x0000e400ff0e9b82 */ /* 0x000e220000000a00 */
[----:B------:R-:W-:-:S05]  /*0400*/  @!P1 IMAD.MOV.U32 R11, RZ, RZ, 0x1 ;  /* 0x00000001ff0b9424 */ /* 0x000fca00078e00ff */
[----:B0-----:R2:W-:Y:S02]  /*0410*/  @!P1 STG.E desc[UR4][R14.64+0x4], R11 ;  /* 0x0000040b0e009986 */ /* 0x0015e4000c101904 */
.L_x_10:
[----:B------:R-:W-:Y:S05]  /*0420*/  BSYNC.RECONVERGENT B1 ;  /* 0x0000000000017941 */ /* 0x000fea0003800200 */
.L_x_9:
[----:B------:R-:W-:Y:S01]  /*0430*/  IADD3 R10, PT, PT, R10, 0x1, RZ ;  /* 0x000000010a0a7810 */ /* 0x000fe20007ffe0ff */
[----:B------:R-:W-:Y:S06]  /*0440*/  @P0 BRA `(.L_x_11) ;  /* 0xfffffffc00580947 */ /* 0x000fec000383ffff */
.L_x_8:
[----:B------:R-:W-:Y:S05]  /*0450*/  BSYNC.RECONVERGENT B0 ;  /* 0x0000000000007941 */ /* 0x000fea0003800200 */
.L_x_7:
[----:B------:R-:W-:-:S05]  /*0460*/  IMAD.IADD R6, R7, 0x1, -R6 ;  /* 0x0000000107067824 */ /* 0x000fca00078e0a06 */
[----:B------:R-:W-:-:S13]  /*0470*/  ISETP.GT.U32.AND P0, PT, R6, -0x4, PT ;  /* 0xfffffffc0600780c */ /* 0x000fda0003f04070 */
[----:B------:R-:W-:Y:S05]  /*0480*/  @P0 EXIT ;  /* 0x000000000000094d */ /* 0x000fea0003800000 */
[----:B------:R-:W3:Y:S01]  /*0490*/  LDC R7, c[0x0][0x388] ;  /* 0x0000e200ff077b82 */ /* 0x000ee20000000800 */
[----:B------:R-:W-:Y:S01]  /*04a0*/  VIADD R6, R8, 0x1 ;  /* 0x0000000108067836 */ /* 0x000fe20000000000 */
[----:B------:R-:W4:Y:S06]  /*04b0*/  LDCU.64 UR6, c[0x0][0x398] ;  /* 0x00007300ff0677ac */ /* 0x000f2c0008000a00 */
[----:B-1----:R-:W1:Y:S02]  /*04c0*/  LDC.64 R4, c[0x0][0x380] ;  /* 0x0000e000ff047b82 */ /* 0x002e640000000a00 */
.L_x_20:
[----:B------:R-:W-:-:S05]  /*04d0*/  VIADD R17, R6, 0xffffffff ;  /* 0xffffffff06117836 */ /* 0x000fca0000000000 */
[----:B----4-:R-:W-:-:S04]  /*04e0*/  IADD3 R8, P0, PT, R17, UR6, RZ ;  /* 0x0000000611087c10 */ /* 0x010fc8000ff1e0ff */
[----:B------:R-:W-:-:S05]  /*04f0*/  LEA.HI.X.SX32 R9, R17, UR7, 0x1, P0 ;  /* 0x0000000711097c11 */ /* 0x000fca00080f0eff */
[----:B0-----:R-:W4:Y:S01]  /*0500*/  LDG.E.U8 R10, desc[UR4][R8.64] ;  /* 0x00000004080a7981 */ /* 0x001f22000c1e1100 */
[----:B------:R-:W-:Y:S01]  /*0510*/  BSSY.RECONVERGENT B0, `(.L_x_12) ;  /* 0x0000022000007945 */ /* 0x000fe20003800200 */
[----:B----4-:R-:W-:-:S13]  /*0520*/  ISETP.NE.AND P0, PT, R10, 0x1, PT ;  /* 0x000000010a00780c */ /* 0x010fda0003f05270 */
[----:B------:R-:W-:Y:S05]  /*0530*/  @P0 BRA `(.L_x_13) ;  /* 0x00000000007c0947 */ /* 0x000fea0003800000 */
[----:B------:R-:W4:Y:S02]  /*0540*/  LDG.E R10, desc[UR4][R2.64] ;  /* 0x00000004020a7981 */ /* 0x000f24000c1e1900 */
[----:B----4-:R-:W-:-:S13]  /*0550*/  ISETP.NE.AND P0, PT, R10, -0x1, PT ;  /* 0xffffffff0a00780c */ /* 0x010fda0003f05270 */
[----:B------:R-:W-:Y:S05]  /*0560*/  @P0 BRA `(.L_x_13) ;  /* 0x0000000000700947 */ /* 0x000fea0003800000 */
[----:B---3--:R-:W-:Y:S02]  /*0570*/  IABS R13, R7 ;  /* 0x00000007000d7213 */ /* 0x008fe40000000000 */
[----:B0-----:R-:W-:Y:S02]  /*0580*/  IABS R16, R17 ;  /* 0x0000001100107213 */ /* 0x001fe40000000000 */
[----:B------:R-:W0:Y:S01]  /*0590*/  I2F.RP R12, R13 ;  /* 0x0000000d000c7306 */ /* 0x000e220000209400 */
[----:B------:R-:W-:Y:S02]  /*05a0*/  ISETP.GE.AND P1, PT, R17, RZ, PT ;  /* 0x000000ff1100720c */ /* 0x000fe40003f26270 */
[----:B------:R-:W-:-:S05]  /*05b0*/  ISETP.NE.AND P2, PT, R7, RZ, PT ;  /* 0x000000ff0700720c */ /* 0x000fca0003f45270 */
[----:B0-----:R-:W2:Y:S02]  /*05c0*/  MUFU.RCP R12, R12 ;  /* 0x0000000c000c7308 */ /* 0x001ea40000001000 */
[----:B--2---:R-:W-:-:S06]  /*05d0*/  IADD3 R14, PT, PT, R12, 0xffffffe, RZ ;  /* 0x0ffffffe0c0e7810 */ /* 0x004fcc0007ffe0ff */
[----:B------:R-:W0:Y:S02]  /*05e0*/  F2I.FTZ.U32.TRUNC.NTZ R11, R14 ;  /* 0x0000000e000b7305 */ /* 0x000e24000021f000 */
[----:B0-----:R-:W-:-:S04]  /*05f0*/  IMAD.MOV R10, RZ, RZ, -R11 ;  /* 0x000000ffff0a7224 */ /* 0x001fc800078e0a0b */
[----:B------:R-:W-:Y:S02]  /*0600*/  IMAD R15, R10, R13, RZ ;  /* 0x0000000d0a0f7224 */ /* 0x000fe400078e02ff */
[----:B------:R-:W-:-:S04]  /*0610*/  IMAD.MOV.U32 R10, RZ, RZ, RZ ;  /* 0x000000ffff0a7224 */ /* 0x000fc800078e00ff */
[----:B------:R-:W-:-:S04]  /*0620*/  IMAD.HI.U32 R10, R11, R15, R10 ;  /* 0x0000000f0b0a7227 */ /* 0x000fc800078e000a */
[----:B------:R-:W-:-:S04]  /*0630*/  IMAD.MOV.U32 R11, RZ, RZ, R16 ;  /* 0x000000ffff0b7224 */ /* 0x000fc800078e0010 */
[----:B------:R-:W-:-:S05]  /*0640*/  IMAD.HI.U32 R10, R10, R11, RZ ;  /* 0x0000000b0a0a7227 */ /* 0x000fca00078e00ff */
[----:B------:R-:W-:-:S05]  /*0650*/  IADD3 R10, PT, PT, -R10, RZ, RZ ;  /* 0x000000ff0a0a7210 */ /* 0x000fca0007ffe1ff */
[----:B------:R-:W-:-:S05]  /*0660*/  IMAD R10, R13, R10, R11 ;  /* 0x0000000a0d0a7224 */ /* 0x000fca00078e020b */
[----:B------:R-:W-:-:S13]  /*0670*/  ISETP.GT.U32.AND P0, PT, R13, R10, PT ;  /* 0x0000000a0d00720c */ /* 0x000fda0003f04070 */
[----:B------:R-:W-:-:S05]  /*0680*/  @!P0 IMAD.IADD R10, R10, 0x1, -R13 ;  /* 0x000000010a0a8824 */ /* 0x000fca00078e0a0d */
        /* <DEDUP_REMOVED lines=8> */
[----:B------:R-:W-:-:S05]  /*0710*/  @!P0 MOV R15, 0x1 ;  /* 0x00000001000f8802 */ /* 0x000fca0000000f00 */
[----:B0-----:R4:W-:Y:S02]  /*0720*/  @!P0 STG.E desc[UR4][R12.64+0x4], R15 ;  /* 0x0000040f0c008986 */ /* 0x0019e4000c101904 */
.L_x_13:
[----:B------:R-:W-:Y:S05]  /*0730*/  BSYNC.RECONVERGENT B0 ;  /* 0x0000000000007941 */ /* 0x000fea0003800200 */
.L_x_12:
[----:B------:R-:W5:Y:S01]  /*0740*/  LDG.E.U8 R10, desc[UR4][R8.64+0x1] ;  /* 0x00000104080a7981 */ /* 0x000f62000c1e1100 */
[----:B------:R-:W-:Y:S01]  /*0750*/  BSSY.RECONVERGENT B0, `(.L_x_14) ;  /* 0x0000022000007945 */ /* 0x000fe20003800200 */
[----:B-----5:R-:W-:-:S13]  /*0760*/  ISETP.NE.AND P0, PT, R10, 0x1, PT ;  /* 0x000000010a00780c */ /* 0x020fda0003f05270 */
[----:B------:R-:W-:Y:S05]  /*0770*/  @P0 BRA `(.L_x_15) ;  /* 0x00000000007c0947 */ /* 0x000fea0003800000 */
[----:B------:R-:W5:Y:S02]  /*0780*/  LDG.E R10, desc[UR4][R2.64] ;  /* 0x00000004020a7981 */ /* 0x000f64000c1e1900 */
[----:B-----5:R-:W-:-:S13]  /*0790*/  ISETP.NE.AND P0, PT, R10, -0x1, PT ;  /* 0xffffffff0a00780c */ /* 0x020fda0003f05270 */
[----:B------:R-:W-:Y:S05]  /*07a0*/  @P0 BRA `(.L_x_15) ;  /* 0x0000000000700947 */ /* 0x000fea0003800000 */
[----:B---34-:R-:W-:Y:S02]  /*07b0*/  IABS R13, R7 ;  /* 0x00000007000d7213 */ /* 0x018fe40000000000 */
[----:B0-----:R-:W-:Y:S02]  /*07c0*/  IABS R16, R6 ;  /* 0x0000000600107213 */ /* 0x001fe40000000000 */
[----:B------:R-:W0:Y:S01]  /*07d0*/  I2F.RP R12, R13 ;  /* 0x0000000d000c7306 */ /* 0x000e220000209400 */
[----:B------:R-:W-:Y:S02]  /*07e0*/  ISETP.GE.AND P1, PT, R6, RZ, PT ;  /* 0x000000ff0600720c */ /* 0x000fe40003f26270 */
[----:B------:R-:W-:-:S05]  /*07f0*/  ISETP.NE.AND P2, PT, R7, RZ, PT ;  /* 0x000000ff0700720c */ /* 0x000fca0003f45270 */
[----:B0-----:R-:W2:Y:S02]  /*0800*/  MUFU.RCP R12, R12 ;  /* 0x0000000c000c7308 */ /* 0x001ea40000001000 */
[----:B--2---:R-:W-:-:S06]  /*0810*/  VIADD R14, R12, 0xffffffe ;  /* 0x0ffffffe0c0e7836 */ /* 0x004fcc0000000000 */
[----:B------:R-:W0:Y:S02]  /*0820*/  F2I.FTZ.U32.TRUNC.NTZ R11, R14 ;  /* 0x0000000e000b7305 */ /* 0x000e24000021f000 */
[----:B0-----:R-:W-:-:S04]  /*0830*/  IMAD.MOV R10, RZ, RZ, -R11 ;  /* 0x000000ffff0a7224 */ /* 0x001fc800078e0a0b */
[----:B------:R-:W-:Y:S02]  /*0840*/  IMAD R15, R10, R13, RZ ;  /* 0x0000000d0a0f7224 */ /* 0x000fe400078e02ff */
[----:B------:R-:W-:-:S04]  /*0850*/  IMAD.MOV.U32 R10, RZ, RZ, RZ ;  /* 0x000000ffff0a7224 */ /* 0x000fc800078e00ff */
[----:B------:R-:W-:Y:S01]  /*0860*/  IMAD.HI.U32 R10, R11, R15, R10 ;  /* 0x0000000f0b0a7227 */ /* 0x000fe200078e000a */
[----:B------:R-:W-:-:S05]  /*0870*/  MOV R11, R16 ;  /* 0x00000010000b7202 */ /* 0x000fca0000000f00 */
[----:B------:R-:W-:-:S04]  /*0880*/  IMAD.HI.U32 R10, R10, R11, RZ ;  /* 0x0000000b0a0a7227 */ /* 0x000fc800078e00ff */
[----:B------:R-:W-:-:S04]  /*0890*/  IMAD.MOV R10, RZ, RZ, -R10 ;  /* 0x000000ffff0a7224 */ /* 0x000fc800078e0a0a */
[----:B------:R-:W-:-:S05]  /*08a0*/  IMAD R10, R13, R10, R11 ;  /* 0x0000000a0d0a7224 */ /* 0x000fca00078e020b */
[----:B------:R-:W-:-:S13]  /*08b0*/  ISETP.GT.U32.AND P0, PT, R13, R10, PT ;  /* 0x0000000a0d00720c */ /* 0x000fda0003f04070 */
[----:B------:R-:W-:-:S05]  /*08c0*/  @!P0 IMAD.IADD R10, R10, 0x1, -R13 ;  /* 0x000000010a0a8824 */ /* 0x000fca00078e0a0d */
[----:B------:R-:W-:-:S13]  /*08d0*/  ISETP.GT.U32.AND P0, PT, R13, R10, PT ;  /* 0x0000000a0d00720c */ /* 0x000fda0003f04070 */
[----:B------:R-:W-:-:S05]  /*08e0*/  @!P0 IMAD.IADD R10, R10, 0x1, -R13 ;  /* 0x000000010a0a8824 */ /* 0x000fca00078e0a0d */
[----:B------:R-:W-:Y:S02]  /*08f0*/  @!P1 IADD3 R10, PT, PT, -R10, RZ, RZ ;  /* 0x000000ff0a0a9210 */ /* 0x000fe40007ffe1ff */
[----:B------:R-:W-:-:S05]  /*0900*/  @!P2 LOP3.LUT R10, RZ, R7, RZ, 0x33, !PT ;  /* 0x00000007ff0aa212 */ /* 0x000fca00078e33ff */
[----:B-1----:R-:W-:-:S06]  /*0910*/  IMAD.WIDE R10, R10, 0x4, R4 ;  /* 0x000000040a0a7825 */ /* 0x002fcc00078e0204 */
[----:B------:R-:W2:Y:S02]  /*0920*/  LDG.E R10, desc[UR4][R10.64] ;  /* 0x000000040a0a7981 */ /* 0x000ea4000c1e1900 */
[----:B--2---:R-:W-:-:S13]  /*0930*/  ISETP.NE.AND P0, PT, R10, -0x1, PT ;  /* 0xffffffff0a00780c */ /* 0x004fda0003f05270 */
[----:B------:R-:W0:Y:S01]  /*0940*/  @!P0 LDC.64 R12, c[0x0][0x390] ;  /* 0x0000e400ff0c8b82 */ /* 0x000e220000000a00 */
[----:B------:R-:W-:-:S05]  /*0950*/  @!P0 IMAD.MOV.U32 R15, RZ, RZ, 0x1 ;  /* 0x00000001ff0f8424 */ /* 0x000fca00078e00ff */
[----:B0-----:R0:W-:Y:S02]  /*0960*/  @!P0 STG.E desc[UR4][R12.64+0x4], R15 ;  /* 0x0000040f0c008986 */ /* 0x0011e4000c101904 */
.L_x_15:
[----:B------:R-:W-:Y:S05]  /*0970*/  BSYNC.RECONVERGENT B0 ;  /* 0x0000000000007941 */ /* 0x000fea0003800200 */
.L_x_14:
[----:B------:R-:W5:Y:S01]  /*0980*/  LDG.E.U8 R10, desc[UR4][R8.64+0x2] ;  /* 0x00000204080a7981 */ /* 0x000f62000c1e1100 */
[----:B------:R-:W-:Y:S01]  /*0990*/  BSSY.RECONVERGENT B0, `(.L_x_16) ;  /* 0x0000023000007945 */ /* 0x000fe20003800200 */
[----:B-----5:R-:W-:-:S13]  /*09a0*/  ISETP.NE.AND P0, PT, R10, 0x1, PT ;  /* 0x000000010a00780c */ /* 0x020fda0003f05270 */
[----:B------:R-:W-:Y:S05]  /*09b0*/  @P0 BRA `(.L_x_17) ;  /* 0x0000000000800947 */ /* 0x000fea0003800000 */
[----:B------:R-:W5:Y:S02]  /*09c0*/  LDG.E R10, desc[UR4][R2.64] ;  /* 0x00000004020a7981 */ /* 0x000f64000c1e1900 */
[----:B-----5:R-:W-:-:S13]  /*09d0*/  ISETP.NE.AND P0, PT, R10, -0x1, PT ;  /* 0xffffffff0a00780c */ /* 0x020fda0003f05270 */
[----:B------:R-:W-:Y:S05]  /*09e0*/  @P0 BRA `(.L_x_17) ;  /* 0x0000000000740947 */ /* 0x000fea0003800000 */
[----:B0--34-:R-:W-:Y:S02]  /*09f0*/  IABS R13, R7 ;  /* 0x00000007000d7213 */ /* 0x019fe40000000000 */
[----:B------:R-:W-:Y:S02]  /*0a00*/  IADD3 R12, PT, PT, R6, 0x1, RZ ;  /* 0x00000001060c7810 */ /* 0x000fe40007ffe0ff */
[----:B--2---:R-:W0:Y:S01]  /*0a10*/  I2F.RP R14, R13 ;  /* 0x0000000d000e7306 */ /* 0x004e220000209400 */
[----:B------:R-:W-:Y:S02]  /*0a20*/  ISETP.NE.AND P2, PT, R7, RZ, PT ;  /* 0x000000ff0700720c */ /* 0x000fe40003f45270 */
[----:B------:R-:W-:Y:S02]  /*0a30*/  IABS R16, R12 ;  /* 0x0000000c00107213 */ /* 0x000fe40000000000 */
[----:B------:R-:W-:-:S03]  /*0a40*/  ISETP.GE.AND P1, PT, R12, RZ, PT ;  /* 0x000000ff0c00720c */ /* 0x000fc60003f26270 */
[----:B0-----:R-:W0:Y:S02]  /*0a50*/  MUFU.RCP R14, R14 ;  /* 0x0000000e000e7308 */ /* 0x001e240000001000 */
[----:B0-----:R-:W-:-:S06]  /*0a60*/  VIADD R15, R14, 0xffffffe ;  /* 0x0ffffffe0e0f7836 */ /* 0x001fcc0000000000 */
[----:B------:R-:W0:Y:S02]  /*0a70*/  F2I.FTZ.U32.TRUNC.NTZ R11, R15 ;  /* 0x0000000f000b7305 */ /* 0x000e24000021f000 */
[----:B0-----:R-:W-:-:S04]  /*0a80*/  IMAD.MOV R10, RZ, RZ, -R11 ;  /* 0x000000ffff0a7224 */ /* 0x001fc800078e0a0b */
[----:B------:R-:W-:Y:S02]  /*0a90*/  IMAD R17, R10, R13, RZ ;  /* 0x0000000d0a117224 */ /* 0x000fe400078e02ff */
[----:B------:R-:W-:-:S04]  /*0aa0*/  IMAD.MOV.U32 R10, RZ, RZ, RZ ;  /* 0x000000ffff0a7224 */ /* 0x000fc800078e00ff */
[----:B------:R-:W-:-:S04]  /*0ab0*/  IMAD.HI.U32 R10, R11, R17, R10 ;  /* 0x000000110b0a7227 */ /* 0x000fc800078e000a */
[----:B------:R-:W-:-:S04]  /*0ac0*/  IMAD.MOV.U32 R11, RZ, RZ, R16 ;  /* 0x000000ffff0b7224 */ /* 0x000fc800078e0010 */
[----:B------:R-:W-:-:S04]  /*0ad0*/  IMAD.HI.U32 R10, R10, R11, RZ ;  /* 0x0000000b0a0a7227 */ /* 0x000fc800078e00ff */
[----:B------:R-:W-:-:S04]  /*0ae0*/  IMAD.MOV R10, RZ, RZ, -R10 ;  /* 0x000000ffff0a7224 */ /* 0x000fc800078e0a0a */
[----:B------:R-:W-:-:S05]  /*0af0*/  IMAD R10, R13, R10, R11 ;  /* 0x0000000a0d0a7224 */ /* 0x000fca00078e020b */
[----:B------:R-:W-:-:S13]  /*0b00*/  ISETP.GT.U32.AND P0, PT, R13, R10, PT ;  /* 0x0000000a0d00720c */ /* 0x000fda0003f04070 */
[----:B------:R-:W-:-:S04]  /*0b10*/  @!P0 IADD3 R10, PT, PT, R10, -R13, RZ ;  /* 0x8000000d0a0a8210 */ /* 0x000fc80007ffe0ff */
        /* <DEDUP_REMOVED lines=10> */
.L_x_17:
[----:B------:R-:W-:Y:S05]  /*0bc0*/  BSYNC.RECONVERGENT B0 ;  /* 0x0000000000007941 */ /* 0x000fea0003800200 */
.L_x_16:
[----:B------:R-:W5:Y:S01]  /*0bd0*/  LDG.E.U8 R8, desc[UR4][R8.64+0x3] ;  /* 0x0000030408087981 */ /* 0x000f62000c1e1100 */
[----:B------:R-:W-:Y:S01]  /*0be0*/  BSSY.RECONVERGENT B0, `(.L_x_18) ;  /* 0x0000023000007945 */ /* 0x000fe20003800200 */
[----:B-----5:R-:W-:-:S13]  /*0bf0*/  ISETP.NE.AND P0, PT, R8, 0x1, PT ;  /* 0x000000010800780c */ /* 0x020fda0003f05270 */
[----:B------:R-:W-:Y:S05]  /*0c00*/  @P0 BRA `(.L_x_19) ;  /* 0x0000000000800947 */ /* 0x000fea0003800000 */
[----:B------:R-:W5:Y:S02]  /*0c10*/  LDG.E R8, desc[UR4][R2.64] ;  /* 0x0000000402087981 */ /* 0x000f64000c1e1900 */
[----:B-----5:R-:W-:-:S13]  /*0c20*/  ISETP.NE.AND P0, PT, R8, -0x1, PT ;  /* 0xffffffff0800780c */ /* 0x020fda0003f05270 */
[----:B------:R-:W-:Y:S05]  /*0c30*/  @P0 BRA `(.L_x_19) ;  /* 0x0000000000740947 */ /* 0x000fea0003800000 */
[----:B--23--:R-:W-:Y:S01]  /*0c40*/  IABS R11, R7 ;  /* 0x00000007000b7213 */ /* 0x00cfe20000000000 */
[----:B------:R-:W-:Y:S01]  /*0c50*/  VIADD R10, R6, 0x2 ;  /* 0x00000002060a7836 */ /* 0x000fe20000000000 */
[----:B------:R-:W-:Y:S02]  /*0c60*/  ISETP.NE.AND P2, PT, R7, RZ, PT ;  /* 0x000000ff0700720c */ /* 0x000fe40003f45270 */
[----:B0---4-:R-:W0:Y:S02]  /*0c70*/  I2F.RP R12, R11 ;  /* 0x0000000b000c7306 */ /* 0x011e240000209400 */
[----:B------:R-:W-:Y:S02]  /*0c80*/  IABS R14, R10 ;  /* 0x0000000a000e7213 */ /* 0x000fe40000000000 */
[----:B------:R-:W-:-:S04]  /*0c90*/  ISETP.GE.AND P1, PT, R10, RZ, PT ;  /* 0x000000ff0a00720c */ /* 0x000fc80003f26270 */
[----:B0-----:R-:W0:Y:S02]  /*0ca0*/  MUFU.RCP R12, R12 ;  /* 0x0000000c000c7308 */ /* 0x001e240000001000 */
[----:B0-----:R-:W-:-:S06]  /*0cb0*/  IADD3 R13, PT, PT, R12, 0xffffffe, RZ ;  /* 0x0ffffffe0c0d7810 */ /* 0x001fcc0007ffe0ff */
        /* <DEDUP_REMOVED lines=12> */
[----:B------:R-:W-:-:S05]  /*0d80*/  @!P0 IADD3 R8, PT, PT, R8, -R11, RZ ;  /* 0x8000000b08088210 */ /* 0x000fca0007ffe0ff */
        /* <DEDUP_REMOVED lines=8> */
.L_x_19:
[----:B------:R-:W-:Y:S05]  /*0e10*/  BSYNC.RECONVERGENT B0 ;  /* 0x0000000000007941 */ /* 0x000fea0003800200 */
.L_x_18:
[C---:B------:R-:W-:Y:S01]  /*0e20*/  IADD3 R9, PT, PT, R6.reuse, 0x3, RZ ;  /* 0x0000000306097810 */ /* 0x040fe20007ffe0ff */
[----:B------:R-:W-:-:S03]  /*0e30*/  VIADD R6, R6, 0x4 ;  /* 0x0000000406067836 */ /* 0x000fc60000000000 */
[----:B------:R-:W-:-:S13]  /*0e40*/  ISETP.GE.AND P0, PT, R9, R0, PT ;  /* 0x000000000900720c */ /* 0x000fda0003f06270 */
[----:B------:R-:W-:Y:S05]  /*0e50*/  @!P0 BRA `(.L_x_20) ;  /* 0xfffffff4009c8947 */ /* 0x000fea000383ffff */
[----:B------:R-:W-:Y:S05]  /*0e60*/  EXIT ;  /* 0x000000000000794d */ /* 0x000fea0003800000 */
.L_x_21:
        /* <DEDUP_REMOVED lines=9> */
.L_x_75:


//--------------------- .text._Z8checkRowPbPiiS0_S_S_ --------------------------
	.section	.text._Z8checkRowPbPiiS0_S_S_,"ax",@progbits
	.align	128
        .global         _Z8checkRowPbPiiS0_S_S_
        .type           _Z8checkRowPbPiiS0_S_S_,@function
        .size           _Z8checkRowPbPiiS0_S_S_,(.L_x_76 - _Z8checkRowPbPiiS0_S_S_)
        .other          _Z8checkRowPbPiiS0_S_S_,@"STO_CUDA_ENTRY STV_DEFAULT"
_Z8checkRowPbPiiS0_S_S_:
.text._Z8checkRowPbPiiS0_S_S_:
[----:B------:R-:W-:Y:S01]  /*0000*/  LDC R1, c[0x0][0x37c] ;  /* 0x0000df00ff017b82 */ /* 0x000fe20000000800 */
[----:B------:R-:W0:Y:S07]  /*0010*/  S2R R0, SR_TID.X ;  /* 0x0000000000007919 */ /* 0x000e2e0000002100 */
[----:B------:R-:W0:Y:S01]  /*0020*/  S2UR UR4, SR_CTAID.X ;  /* 0x00000000000479c3 */ /* 0x000e220000002500 */
[----:B------:R-:W1:Y:S01]  /*0030*/  LDCU UR5, c[0x0][0x390] ;  /* 0x00007200ff0577ac */ /* 0x000e620008000800 */
[----:B------:R-:W-:Y:S06]  /*0040*/  BSSY.RECONVERGENT B0, `(.L_x_22) ;  /* 0x0000157000007945 */ /* 0x000fec0003800200 */
[----:B------:R-:W0:Y:S01]  /*0050*/  LDC R15, c[0x0][0x360] ;  /* 0x0000d800ff0f7b82 */ /* 0x000e220000000800 */
[----:B-1----:R-:W-:-:S02]  /*0060*/  IMAD.U32 R12, RZ, RZ, UR5 ;  /* 0x00000005ff0c7e24 */ /* 0x002fc4000f8e00ff */
[----:B0-----:R-:W-:-:S05]  /*0070*/  IMAD R15, R15, UR4, R0 ;  /* 0x000000040f0f7c24 */ /* 0x001fca000f8e0200 */
[----:B------:R-:W-:-:S13]  /*0080*/  ISETP.GE.AND P0, PT, R15, R12, PT ;  /* 0x0000000c0f00720c */ /* 0x000fda0003f06270 */
[----:B------:R-:W-:Y:S05]  /*0090*/  @P0 BRA `(.L_x_23) ;  /* 0x0000001400440947 */ /* 0x000fea0003800000 */
[----:B------:R-:W0:Y:S01]  /*00a0*/  LDC.64 R18, c[0x0][0x358] ;  /* 0x0000d600ff127b82 */ /* 0x000e220000000a00 */
[----:B------:R-:W1:Y:S02]  /*00b0*/  LDCU.64 UR4, c[0x0][0x388] ;  /* 0x00007100ff0477ac */ /* 0x000e640008000a00 */
[----:B-1----:R-:W-:Y:S02]  /*00c0*/  IMAD.U32 R10, RZ, RZ, UR4 ;  /* 0x00000004ff0a7e24 */ /* 0x002fe4000f8e00ff */
[----:B------:R-:W-:Y:S01]  /*00d0*/  IMAD.U32 R11, RZ, RZ, UR5 ;  /* 0x00000005ff0b7e24 */ /* 0x000fe2000f8e00ff */
[----:B0-----:R-:W-:Y:S01]  /*00e0*/  R2UR UR6, R18 ;  /* 0x00000000120672ca */ /* 0x001fe200000e0000 */
[----:B------:R-:W-:Y:S01]  /*00f0*/  IMAD.WIDE R2, R15, 0x4, R10 ;  /* 0x000000040f027825 */ /* 0x000fe200078e020a */
[----:B------:R-:W-:-:S13]  /*0100*/  R2UR UR7, R19 ;  /* 0x00000000130772ca */ /* 0x000fda00000e0000 */
[----:B------:R-:W2:Y:S02]  /*0110*/  LDG.E R2, desc[UR6][R2.64] ;  /* 0x0000000602027981 */ /* 0x000ea4000c1e1900 */
[----:B--2---:R-:W-:-:S13]  /*0120*/  ISETP.NE.AND P0, PT, R2, -0x1, PT ;  /* 0xffffffff0200780c */ /* 0x004fda0003f05270 */
[----:B------:R-:W-:Y:S05]  /*0130*/  @P0 BRA `(.L_x_23) ;  /* 0x00000014001c0947 */ /* 0x000fea0003800000 */
[----:B------:R-:W0:Y:S01]  /*0140*/  LDCU.64 UR4, c[0x0][0x3a0] ;  /* 0x00007400ff0477ac */ /* 0x000e220008000a00 */
[----:B------:R-:W-:Y:S02]  /*0150*/  R2UR UR6, R18 ;  /* 0x00000000120672ca */ /* 0x000fe400000e0000 */
[----:B------:R-:W-:Y:S02]  /*0160*/  R2UR UR7, R19 ;  /* 0x00000000130772ca */ /* 0x000fe400000e0000 */
[----:B0-----:R-:W-:-:S04]  /*0170*/  IADD3 R2, P0, PT, R15, UR4, RZ ;  /* 0x000000040f027c10 */ /* 0x001fc8000ff1e0ff */
[----:B------:R-:W-:-:S07]  /*0180*/  LEA.HI.X.SX32 R3, R15, UR5, 0x1, P0 ;  /* 0x000000050f037c11 */ /* 0x000fce00080f0eff */
[----:B------:R-:W2:Y:S02]  /*0190*/  LDG.E.U8 R0, desc[UR6][R2.64] ;  /* 0x0000000602007981 */ /* 0x000ea4000c1e1100 */
[----:B--2---:R-:W-:-:S13]  /*01a0*/  ISETP.NE.AND P0, PT, R0, RZ, PT ;  /* 0x000000ff0000720c */ /* 0x004fda0003f05270 */
[----:B------:R-:W-:Y:S05]  /*01b0*/  @P0 BRA `(.L_x_23) ;  /* 0x0000001000fc0947 */ /* 0x000fea0003800000 */
[----:B------:R-:W-:-:S13]  /*01c0*/  ISETP.GE.AND P0, PT, R12, 0x1, PT ;  /* 0x000000010c00780c */ /* 0x000fda0003f06270 */
[----:B------:R-:W-:Y:S05]  /*01d0*/  @!P0 BRA `(.L_x_24) ;  /* 0x0000001000c48947 */ /* 0x000fea0003800000 */
[C---:B------:R-:W-:Y:S01]  /*01e0*/  ISETP.GE.U32.AND P0, PT, R12.reuse, 0x4, PT ;  /* 0x000000040c00780c */ /* 0x040fe20003f06070 */
[----:B------:R-:W-:Y:S01]  /*01f0*/  IMAD.MOV.U32 R13, RZ, RZ, RZ ;  /* 0x000000ffff0d7224 */ /* 0x000fe200078e00ff */
[----:B------:R-:W-:Y:S02]  /*0200*/  SHF.R.U32.HI R0, RZ, 0x1, R12 ;  /* 0x00000001ff007819 */ /* 0x000fe4000001160c */
[----:B------:R-:W-:-:S09]  /*0210*/  LOP3.LUT R14, R12, 0x3, RZ, 0xc0, !PT ;  /* 0x000000030c0e7812 */ /* 0x000fd200078ec0ff */
[----:B------:R-:W-:Y:S05]  /*0220*/  @!P0 BRA `(.L_x_25) ;  /* 0x0000000c00808947 */ /* 0x000fea0003800000 */
[----:B------:R-:W-:Y:S01]  /*0230*/  LOP3.LUT R13, R12, 0x7ffffffc, RZ, 0xc0, !PT ;  /* 0x7ffffffc0c0d7812 */ /* 0x000fe200078ec0ff */
[----:B------:R-:W-:-:S07]  /*0240*/  IMAD.MOV.U32 R17, RZ, RZ, RZ ;  /* 0x000000ffff117224 */ /* 0x000fce00078e00ff */
.L_x_46:
[----:B0-----:R-:W0:Y:S01]  /*0250*/  LDCU UR6, c[0x0][0x390] ;  /* 0x00007200ff0677ac */ /* 0x001e220008000800 */
[----:B------:R-:W-:Y:S01]  /*0260*/  R2UR UR7, R19 ;  /* 0x00000000130772ca */ /* 0x000fe200000e0000 */
[----:B-1----:R-:W1:Y:S01]  /*0270*/  LDCU.64 UR4, c[0x0][0x380] ;  /* 0x00007000ff0477ac */ /* 0x002e620008000a00 */
[----:B0-----:R-:W-:Y:S01]  /*0280*/  IMAD.U32 R12, RZ, RZ, UR6 ;  /* 0x00000006ff0c7e24 */ /* 0x001fe2000f8e00ff */
[----:B------:R-:W-:-:S03]  /*0290*/  R2UR UR6, R18 ;  /* 0x00000000120672ca */ /* 0x000fc600000e0000 */
[----:B---3--:R-:W-:-:S05]  /*02a0*/  IMAD R4, R15, R12, R17 ;  /* 0x0000000c0f047224 */ /* 0x008fca00078e0211 */
[----:B-1----:R-:W-:-:S04]  /*02b0*/  IADD3 R8, P0, PT, R4, UR4, RZ ;  /* 0x0000000404087c10 */ /* 0x002fc8000ff1e0ff */
[----:B------:R-:W-:Y:S01]  /*02c0*/  LEA.HI.X.SX32 R9, R4, UR5, 0x1, P0 ;  /* 0x0000000504097c11 */ /* 0x000fe200080f0eff */
[----:B------:R-:W0:Y:S04]  /*02d0*/  LDCU.64 UR4, c[0x0][0x388] ;  /* 0x00007100ff0477ac */ /* 0x000e280008000a00 */
[----:B--2---:R-:W2:Y:S01]  /*02e0*/  LDG.E.U8 R4, desc[UR6][R8.64] ;  /* 0x0000000608047981 */ /* 0x004ea2000c1e1100 */
[----:B------:R-:W-:Y:S01]  /*02f0*/  IMAD.IADD R7, R0, 0x1, R17 ;  /* 0x0000000100077824 */ /* 0x000fe200078e0211 */
[----:B------:R-:W-:Y:S01]  /*0300*/  BSSY.RECONVERGENT B1, `(.L_x_26) ;  /* 0x0000033000017945 */ /* 0x000fe20003800200 */
[----:B0-----:R-:W-:Y:S02]  /*0310*/  IMAD.U32 R10, RZ, RZ, UR4 ;  /* 0x00000004ff0a7e24 */ /* 0x001fe4000f8e00ff */
[----:B------:R-:W-:-:S02]  /*0320*/  IMAD.U32 R11, RZ, RZ, UR5 ;  /* 0x00000005ff0b7e24 */ /* 0x000fc4000f8e00ff */
[----:B------:R-:W-:Y:S01]  /*0330*/  IMAD.WIDE.U32 R6, R7, 0x4, R10 ;  /* 0x0000000407067825 */ /* 0x000fe200078e000a */
[----:B--2---:R-:W-:-:S03]  /*0340*/  ISETP.NE.AND P0, PT, R4, 0x1, PT ;  /* 0x000000010400780c */ /* 0x004fc60003f05270 */
[----:B------:R-:W-:-:S10]  /*0350*/  IMAD.WIDE.U32 R4, R17, 0x4, R10 ;  /* 0x0000000411047825 */ /* 0x000fd400078e000a */
[----:B------:R-:W-:Y:S05]  /*0360*/  @P0 BRA `(.L_x_27) ;  /* 0x0000000000b00947 */ /* 0x000fea0003800000 */
[----:B------:R-:W-:Y:S02]  /*0370*/  R2UR UR4, R18 ;  /* 0x00000000120472ca */ /* 0x000fe400000e0000 */
[----:B------:R-:W-:-:S13]  /*0380*/  R2UR UR5, R19 ;  /* 0x00000000130572ca */ /* 0x000fda00000e0000 */
[----:B------:R-:W2:Y:S02]  /*0390*/  LDG.E R16, desc[UR4][R4.64] ;  /* 0x0000000404107981 */ /* 0x000ea4000c1e1900 */
[----:B--2---:R-:W-:-:S13]  /*03a0*/  ISETP.NE.AND P0, PT, R16, RZ, PT ;  /* 0x000000ff1000720c */ /* 0x004fda0003f05270 */
[----:B------:R-:W-:Y:S05]  /*03b0*/  @P0 BRA `(.L_x_28) ;  /* 0x0000000000840947 */ /* 0x000fea0003800000 */
[----:B------:R-:W-:Y:S01]  /*03c0*/  R2UR UR4, R18 ;  /* 0x00000000120472ca */ /* 0x000fe200000e0000 */
[----:B------:R-:W-:Y:S01]  /*03d0*/  IMAD.MOV.U32 R21, RZ, RZ, 0x1 ;  /* 0x00000001ff157424 */ /* 0x000fe200078e00ff */
[----:B------:R-:W-:Y:S02]  /*03e0*/  R2UR UR5, R19 ;  /* 0x00000000130572ca */ /* 0x000fe400000e0000 */
[----:B------:R-:W-:-:S11]  /*03f0*/  ISETP.GE.U32.AND P0, PT, R17, R0, PT ;  /* 0x000000001100720c */ /* 0x000fd60003f06070 */
[----:B------:R0:W-:Y:S02]  /*0400*/  STG.E desc[UR4][R4.64], R21 ;  /* 0x0000001504007986 */ /* 0x0001e4000c101904 */
[----:B------:R-:W-:Y:S05]  /*0410*/  @!P0 BRA `(.L_x_29) ;  /* 0x0000000000308947 */ /* 0x000fea0003800000 */
[----:B------:R-:W-:Y:S01]  /*0420*/  R2UR UR4, R18 ;  /* 0x00000000120472ca */ /* 0x000fe200000e0000 */
[----:B------:R-:W-:Y:S01]  /*0430*/  IMAD.IADD R23, R17, 0x1, -R0 ;  /* 0x0000000111177824 */ /* 0x000fe200078e0a00 */
[----:B------:R-:W-:-:S03]  /*0440*/  R2UR UR5, R19 ;  /* 0x00000000130572ca */ /* 0x000fc600000e0000 */
[----:B------:R-:W-:-:S10]  /*0450*/  IMAD.WIDE.U32 R22, R23, 0x4, R10 ;  /* 0x0000000417167825 */ /* 0x000fd400078e000a */
[----:B------:R-:W2:Y:S02]  /*0460*/  LDG.E R22, desc[UR4][R22.64] ;  /* 0x0000000416167981 */ /* 0x000ea4000c1e1900 */
[----:B--2---:R-:W-:-:S13]  /*0470*/  ISETP.NE.AND P0, PT, R22, 0x1, PT ;  /* 0x000000011600780c */ /* 0x004fda0003f05270 */
[----:B------:R-:W-:Y:S05]  /*0480*/  @P0 BRA `(.L_x_30) ;  /* 0x0000000000340947 */ /* 0x000fea0003800000 */
[----:B------:R-:W1:Y:S01]  /*0490*/  LDC.64 R22, c[0x0][0x398] ;  /* 0x0000e600ff167b82 */ /* 0x000e620000000a00 */
[----:B------:R-:W-:Y:S02]  /*04a0*/  R2UR UR4, R18 ;  /* 0x00000000120472ca */ /* 0x000fe400000e0000 */
[----:B------:R-:W-:-:S13]  /*04b0*/  R2UR UR5, R19 ;  /* 0x00000000130572ca */ /* 0x000fda00000e0000 */
[----:B-1----:R2:W-:Y:S01]  /*04c0*/  STG.E desc[UR4][R22.64+0x4], R21 ;  /* 0x0000041516007986 */ /* 0x0025e2000c101904 */
[----:B------:R-:W-:Y:S05]  /*04d0*/  BRA `(.L_x_30) ;  /* 0x0000000000207947 */ /* 0x000fea0003800000 */
.L_x_29:
[----:B------:R-:W-:Y:S02]  /*04e0*/  R2UR UR4, R18 ;  /* 0x00000000120472ca */ /* 0x000fe400000e0000 */
[----:B------:R-:W-:-:S13]  /*04f0*/  R2UR UR5, R19 ;  /* 0x00000000130572ca */ /* 0x000fda00000e0000 */
[----:B------:R-:W2:Y:S02]  /*0500*/  LDG.E R16, desc[UR4][R6.64] ;  /* 0x0000000406107981 */ /* 0x000ea4000c1e1900 */
[----:B--2---:R-:W-:-:S13]  /*0510*/  ISETP.NE.AND P0, PT, R16, 0x1, PT ;  /* 0x000000011000780c */ /* 0x004fda0003f05270 */
[----:B------:R-:W1:Y:S01]  /*0520*/  @!P0 LDC.64 R22, c[0x0][0x398] ;  /* 0x0000e600ff168b82 */ /* 0x000e620000000a00 */
[----:B------:R-:W-:Y:S02]  /*0530*/  @!P0 R2UR UR4, R18 ;  /* 0x00000000120482ca */ /* 0x000fe400000e0000 */
[----:B------:R-:W-:-:S13]  /*0540*/  @!P0 R2UR UR5, R19 ;  /* 0x00000000130582ca */ /* 0x000fda00000e0000 */
[----:B-1----:R1:W-:Y:S02]  /*0550*/  @!P0 STG.E desc[UR4][R22.64+0x4], R21 ;  /* 0x0000041516008986 */ /* 0x0023e4000c101904 */
.L_x_30:
[----:B-12---:R-:W1:Y:S01]  /*0560*/  LDC.64 R22, c[0x0][0x398] ;  /* 0x0000e600ff167b82 */ /* 0x006e620000000a00 */
[C---:B------:R-:W-:Y:S02]  /*0570*/  R2UR UR4, R18.reuse ;  /* 0x00000000120472ca */ /* 0x040fe400000e0000 */
[C---:B------:R-:W-:Y:S02]  /*0580*/  R2UR UR5, R19.reuse ;  /* 0x00000000130572ca */ /* 0x040fe400000e0000 */
[----:B------:R-:W-:Y:S02]  /*0590*/  R2UR UR6, R18 ;  /* 0x00000000120672ca */ /* 0x000fe400000e0000 */
[----:B------:R-:W-:-:S09]  /*05a0*/  R2UR UR7, R19 ;  /* 0x00000000130772ca */ /* 0x000fd200000e0000 */
[----:B-1----:R1:W-:Y:S04]  /*05b0*/  STG.E desc[UR4][R22.64], R21 ;  /* 0x0000001516007986 */ /* 0x0023e8000c101904 */
[----:B------:R1:W5:Y:S02]  /*05c0*/  LDG.E R16, desc[UR6][R4.64] ;  /* 0x0000000604107981 */ /* 0x000364000c1e1900 */
.L_x_28:
[----:B-----5:R-:W-:-:S13]  /*05d0*/  ISETP.NE.AND P0, PT, R16, -0x1, PT ;  /* 0xffffffff1000780c */ /* 0x020fda0003f05270 */
[----:B01----:R-:W0:Y:S01]  /*05e0*/  @!P0 LDC.64 R20, c[0x0][0x398] ;  /* 0x0000e600ff148b82 */ /* 0x003e220000000a00 */
[----:B------:R-:W-:Y:S01]  /*05f0*/  @!P0 R2UR UR4, R18 ;  /* 0x00000000120482ca */ /* 0x000fe200000e0000 */
[----:B------:R-:W-:Y:S01]  /*0600*/  @!P0 IMAD.MOV.U32 R23, RZ, RZ, 0x1 ;  /* 0x00000001ff178424 */ /* 0x000fe200078e00ff */
[----:B------:R-:W-:-:S13]  /*0610*/  @!P0 R2UR UR5, R19 ;  /* 0x00000000130582ca */ /* 0x000fda00000e0000 */
[----:B0-----:R0:W-:Y:S02]  /*0620*/  @!P0 STG.E desc[UR4][R20.64+0x4], R23 ;  /* 0x0000041714008986 */ /* 0x0011e4000c101904 */
.L_x_27:
[----:B------:R-:W-:Y:S05]  /*0630*/  BSYNC.RECONVERGENT B1 ;  /* 0x0000000000017941 */ /* 0x000fea0003800200 */
.L_x_26:
[----:B------:R-:W-:Y:S02]  /*0640*/  R2UR UR4, R18 ;  /* 0x00000000120472ca */ /* 0x000fe400000e0000 */
[----:B------:R-:W-:-:S13]  /*0650*/  R2UR UR5, R19 ;  /* 0x00000000130572ca */ /* 0x000fda00000e0000 */
[----:B------:R-:W2:Y:S01]  /*0660*/  LDG.E.U8 R16, desc[UR4][R8.64+0x1] ;  /* 0x0000010408107981 */ /* 0x000ea2000c1e1100 */
[----:B------:R-:W-:Y:S01]  /*0670*/  BSSY.RECONVERGENT B1, `(.L_x_31) ;  /* 0x0000030000017945 */ /* 0x000fe20003800200 */
[----:B--2---:R-:W-:-:S13]  /*0680*/  ISETP.NE.AND P0, PT, R16, 0x1, PT ;  /* 0x000000011000780c */ /* 0x004fda0003f05270 */
[----:B------:R-:W-:Y:S05]  /*0690*/  @P0 BRA `(.L_x_32) ;  /* 0x0000000000b40947 */ /* 0x000fea0003800000 */
[----:B------:R-:W-:Y:S02]  /*06a0*/  R2UR UR4, R18 ;  /* 0x00000000120472ca */ /* 0x000fe400000e0000 */
[----:B------:R-:W-:-:S13]  /*06b0*/  R2UR UR5, R19 ;  /* 0x00000000130572ca */ /* 0x000fda00000e0000 */
[----:B------:R-:W2:Y:S02]  /*06c0*/  LDG.E R16, desc[UR4][R4.64+0x4] ;  /* 0x0000040404107981 */ /* 0x000ea4000c1e1900 */
[----:B--2---:R-:W-:-:S13]  /*06d0*/  ISETP.NE.AND P0, PT, R16, RZ, PT ;  /* 0x000000ff1000720c */ /* 0x004fda0003f05270 */
[----:B------:R-:W-:Y:S05]  /*06e0*/  @P0 BRA `(.L_x_33) ;  /* 0x0000000000880947 */ /* 0x000fea0003800000 */
[----:B0-----:R-:W-:Y:S01]  /*06f0*/  VIADD R23, R17, 0x1 ;  /* 0x0000000111177836 */ /* 0x001fe20000000000 */
        /* <DEDUP_REMOVED lines=18> */
.L_x_34:
        /* <DEDUP_REMOVED lines=8> */
.L_x_35:
[----:B-12---:R-:W1:Y:S01]  /*08a0*/  LDC.64 R22, c[0x0][0x398] ;  /* 0x0000e600ff167b82 */ /* 0x006e620000000a00 */
[C---:B------:R-:W-:Y:S02]  /*08b0*/  R2UR UR4, R18.reuse ;  /* 0x00000000120472ca */ /* 0x040fe400000e0000 */
[C---:B------:R-:W-:Y:S02]  /*08c0*/  R2UR UR5, R19.reuse ;  /* 0x00000000130572ca */ /* 0x040fe400000e0000 */
[----:B------:R-:W-:Y:S02]  /*08d0*/  R2UR UR6, R18 ;  /* 0x00000000120672ca */ /* 0x000fe400000e0000 */
[----:B------:R-:W-:-:S09]  /*08e0*/  R2UR UR7, R19 ;  /* 0x00000000130772ca */ /* 0x000fd200000e0000 */
[----:B-1----:R1:W-:Y:S04]  /*08f0*/  STG.E desc[UR4][R22.64], R21 ;  /* 0x0000001516007986 */ /* 0x0023e8000c101904 */
[----:B------:R1:W5:Y:S02]  /*0900*/  LDG.E R16, desc[UR6][R4.64+0x4] ;  /* 0x0000040604107981 */ /* 0x000364000c1e1900 */
.L_x_33:
[----:B-----5:R-:W-:-:S13]  /*0910*/  ISETP.NE.AND P0, PT, R16, -0x1, PT ;  /* 0xffffffff1000780c */ /* 0x020fda0003f05270 */
[----:B01----:R-:W0:Y:S01]  /*0920*/  @!P0 LDC.64 R20, c[0x0][0x398] ;  /* 0x0000e600ff148b82 */ /* 0x003e220000000a00 */
[----:B------:R-:W-:Y:S01]  /*0930*/  @!P0 R2UR UR4, R18 ;  /* 0x00000000120482ca */ /* 0x000fe200000e0000 */
[----:B------:R-:W-:Y:S01]  /*0940*/  @!P0 IMAD.MOV.U32 R23, RZ, RZ, 0x1 ;  /* 0x00000001ff178424 */ /* 0x000fe200078e00ff */
[----:B------:R-:W-:-:S13]  /*0950*/  @!P0 R2UR UR5, R19 ;  /* 0x00000000130582ca */ /* 0x000fda00000e0000 */
[----:B0-----:R1:W-:Y:S02]  /*0960*/  @!P0 STG.E desc[UR4][R20.64+0x4], R23 ;  /* 0x0000041714008986 */ /* 0x0013e4000c101904 */
.L_x_32:
[----:B------:R-:W-:Y:S05]  /*0970*/  BSYNC.RECONVERGENT B1 ;  /* 0x0000000000017941 */ /* 0x000fea0003800200 */
.L_x_31:
        /* <DEDUP_REMOVED lines=11> */
[----:B01----:R-:W-:Y:S01]  /*0a30*/  VIADD R23, R17, 0x2 ;  /* 0x0000000211177836 */ /* 0x003fe20000000000 */
        /* <DEDUP_REMOVED lines=18> */
.L_x_39:
        /* <DEDUP_REMOVED lines=8> */
.L_x_40:
[----:B-12---:R-:W1:Y:S01]  /*0be0*/  LDC.64 R22, c[0x0][0x398] ;  /* 0x0000e600ff167b82 */ /* 0x006e620000000a00 */
[C---:B------:R-:W-:Y:S02]  /*0bf0*/  R2UR UR4, R18.reuse ;  /* 0x00000000120472ca */ /* 0x040fe400000e0000 */
[C---:B------:R-:W-:Y:S02]  /*0c00*/  R2UR UR5, R19.reuse ;  /* 0x00000000130572ca */ /* 0x040fe400000e0000 */
[----:B------:R-:W-:Y:S02]  /*0c10*/  R2UR UR6, R18 ;  /* 0x00000000120672ca */ /* 0x000fe400000e0000 */
[----:B------:R-:W-:-:S09]  /*0c20*/  R2UR UR7, R19 ;  /* 0x00000000130772ca */ /* 0x000fd200000e0000 */
[----:B-1----:R2:W-:Y:S04]  /*0c30*/  STG.E desc[UR4][R22.64], R21 ;  /* 0x0000001516007986 */ /* 0x0025e8000c101904 */
[----:B------:R2:W5:Y:S02]  /*0c40*/  LDG.E R16, desc[UR6][R4.64+0x8] ;  /* 0x0000080604107981 */ /* 0x000564000c1e1900 */
.L_x_38:
[----:B-----5:R-:W-:-:S13]  /*0c50*/  ISETP.NE.AND P0, PT, R16, -0x1, PT ;  /* 0xffffffff1000780c */ /* 0x020fda0003f05270 */
[----:B012---:R-:W0:Y:S01]  /*0c60*/  @!P0 LDC.64 R20, c[0x0][0x398] ;  /* 0x0000e600ff148b82 */ /* 0x007e220000000a00 */
[----:B------:R-:W-:Y:S01]  /*0c70*/  @!P0 R2UR UR4, R18 ;  /* 0x00000000120482ca */ /* 0x000fe200000e0000 */
[----:B------:R-:W-:Y:S01]  /*0c80*/  @!P0 IMAD.MOV.U32 R23, RZ, RZ, 0x1 ;  /* 0x00000001ff178424 */ /* 0x000fe200078e00ff */
[----:B------:R-:W-:-:S13]  /*0c90*/  @!P0 R2UR UR5, R19 ;  /* 0x00000000130582ca */ /* 0x000fda00000e0000 */
[----:B0-----:R2:W-:Y:S02]  /*0ca0*/  @!P0 STG.E desc[UR4][R20.64+0x4], R23 ;  /* 0x0000041714008986 */ /* 0x0015e4000c101904 */
.L_x_37:
[----:B------:R-:W-:Y:S05]  /*0cb0*/  BSYNC.RECONVERGENT B1 ;  /* 0x0000000000017941 */ /* 0x000fea0003800200 */
.L_x_36:
[----:B------:R-:W-:Y:S02]  /*0cc0*/  R2UR UR4, R18 ;  /* 0x00000000120472ca */ /* 0x000fe400000e0000 */
[----:B------:R-:W-:-:S13]  /*0cd0*/  R2UR UR5, R19 ;  /* 0x00000000130572ca */ /* 0x000fda00000e0000 */
[----:B------:R-:W3:Y:S01]  /*0ce0*/  LDG.E.U8 R8, desc[UR4][R8.64+0x3] ;  /* 0x0000030408087981 */ /* 0x000ee2000c1e1100 */
[----:B------:R-:W-:Y:S01]  /*0cf0*/  BSSY.RECONVERGENT B1, `(.L_x_41) ;  /* 0x0000030000017945 */ /* 0x000fe20003800200 */
[----:B---3--:R-:W-:-:S13]  /*0d00*/  ISETP.NE.AND P0, PT, R8, 0x1, PT ;  /* 0x000000010800780c */ /* 0x008fda0003f05270 */
[----:B------:R-:W-:Y:S05]  /*0d10*/  @P0 BRA `(.L_x_42) ;  /* 0x0000000000b40947 */ /* 0x000fea0003800000 */
[----:B------:R-:W-:Y:S02]  /*0d20*/  R2UR UR4, R18 ;  /* 0x00000000120472ca */ /* 0x000fe400000e0000 */
[----:B------:R-:W-:-:S13]  /*0d30*/  R2UR UR5, R19 ;  /* 0x00000000130572ca */ /* 0x000fda00000e0000 */
[----:B------:R-:W3:Y:S02]  /*0d40*/  LDG.E R8, desc[UR4][R4.64+0xc] ;  /* 0x00000c0404087981 */ /* 0x000ee4000c1e1900 */
[----:B---3--:R-:W-:-:S13]  /*0d50*/  ISETP.NE.AND P0, PT, R8, RZ, PT ;  /* 0x000000ff0800720c */ /* 0x008fda0003f05270 */
[----:B------:R-:W-:Y:S05]  /*0d60*/  @P0 BRA `(.L_x_43) ;  /* 0x0000000000880947 */ /* 0x000fea0003800000 */
[----:B------:R-:W-:Y:S01]  /*0d70*/  VIADD R9, R17, 0x3 ;  /* 0x0000000311097836 */ /* 0x000fe20000000000 */
[----:B------:R-:W-:Y:S01]  /*0d80*/  R2UR UR4, R18 ;  /* 0x00000000120472ca */ /* 0x000fe200000e0000 */
[----:B012---:R-:W-:Y:S01]  /*0d90*/  IMAD.MOV.U32 R21, RZ, RZ, 0x1 ;  /* 0x00000001ff157424 */ /* 0x007fe200078e00ff */
        /* <DEDUP_REMOVED lines=16> */
.L_x_44:
        /* <DEDUP_REMOVED lines=8> */
.L_x_45:
[----:B--2---:R-:W2:Y:S01]  /*0f20*/  LDC.64 R6, c[0x0][0x398] ;  /* 0x0000e600ff067b82 */ /* 0x004ea20000000a00 */
[C---:B------:R-:W-:Y:S02]  /*0f30*/  R2UR UR4, R18.reuse ;  /* 0x00000000120472ca */ /* 0x040fe400000e0000 */
[C---:B------:R-:W-:Y:S02]  /*0f40*/  R2UR UR5, R19.reuse ;  /* 0x00000000130572ca */ /* 0x040fe400000e0000 */
[----:B------:R-:W-:Y:S02]  /*0f50*/  R2UR UR6, R18 ;  /* 0x00000000120672ca */ /* 0x000fe400000e0000 */
[----:B------:R-:W-:-:S09]  /*0f60*/  R2UR UR7, R19 ;  /* 0x00000000130772ca */ /* 0x000fd200000e0000 */
[----:B--2---:R3:W-:Y:S04]  /*0f70*/  STG.E desc[UR4][R6.64], R21 ;  /* 0x0000001506007986 */ /* 0x0047e8000c101904 */
[----:B-1----:R3:W5:Y:S02]  /*0f80*/  LDG.E R8, desc[UR6][R4.64+0xc] ;  /* 0x00000c0604087981 */ /* 0x002764000c1e1900 */
.L_x_43:
[----:B-----5:R-:W-:-:S13]  /*0f90*/  ISETP.NE.AND P0, PT, R8, -0x1, PT ;  /* 0xffffffff0800780c */ /* 0x020fda0003f05270 */
[----:B0--3--:R-:W0:Y:S01]  /*0fa0*/  @!P0 LDC.64 R4, c[0x0][0x398] ;  /* 0x0000e600ff048b82 */ /* 0x009e220000000a00 */
[----:B------:R-:W-:Y:S01]  /*0fb0*/  @!P0 R2UR UR4, R18 ;  /* 0x00000000120482ca */ /* 0x000fe200000e0000 */
[----:B------:R-:W-:Y:S01]  /*0fc0*/  @!P0 IMAD.MOV.U32 R7, RZ, RZ, 0x1 ;  /* 0x00000001ff078424 */ /* 0x000fe200078e00ff */
[----:B------:R-:W-:-:S13]  /*0fd0*/  @!P0 R2UR UR5, R19 ;  /* 0x00000000130582ca */ /* 0x000fda00000e0000 */
[----:B0-----:R3:W-:Y:S02]  /*0fe0*/  @!P0 STG.E desc[UR4][R4.64+0x4], R7 ;  /* 0x0000040704008986 */ /* 0x0017e4000c101904 */
.L_x_42:
[----:B------:R-:W-:Y:S05]  /*0ff0*/  BSYNC.RECONVERGENT B1 ;  /* 0x0000000000017941 */ /* 0x000fea0003800200 */
.L_x_41:
[----:B------:R-:W-:-:S05]  /*1000*/  VIADD R17, R17, 0x4 ;  /* 0x0000000411117836 */ /* 0x000fca0000000000 */
[----:B------:R-:W-:-:S13]  /*1010*/  ISETP.NE.AND P0, PT, R17, R13, PT ;  /* 0x0000000d1100720c */ /* 0x000fda0003f05270 */
[----:B------:R-:W-:Y:S05]  /*1020*/  @P0 BRA `(.L_x_46) ;  /* 0xfffffff000880947 */ /* 0x000fea000383ffff */
.L_x_25:
[----:B------:R-:W-:-:S13]  /*1030*/  ISETP.NE.AND P0, PT, R14, RZ, PT ;  /* 0x000000ff0e00720c */ /* 0x000fda0003f05270 */
[----:B------:R-:W-:Y:S05]  /*1040*/  @!P0 BRA `(.L_x_24) ;  /* 0x0000000400288947 */ /* 0x000fea0003800000 */
[----:B---3--:R-:W-:Y:S01]  /*1050*/  IMAD.SHL.U32 R7, R12, 0x2, RZ ;  /* 0x000000020c077824 */ /* 0x008fe200078e00ff */
[----:B------:R-:W-:Y:S01]  /*1060*/  SHF.R.U32.HI R6, RZ, 0x1f, R12 ;  /* 0x0000001fff067819 */ /* 0x000fe2000001160c */
[----:B------:R-:W-:-:S03]  /*1070*/  IMAD.WIDE.U32 R4, R13, 0x4, R10 ;  /* 0x000000040d047825 */ /* 0x000fc600078e000a */
[----:B------:R-:W-:Y:S01]  /*1080*/  LOP3.LUT R7, R7, 0xfffffffc, RZ, 0xc0, !PT ;  /* 0xfffffffc07077812 */ /* 0x000fe200078ec0ff */
[----:B------:R-:W-:Y:S01]  /*1090*/  IMAD R15, R15, R12, R13 ;  /* 0x0000000c0f0f7224 */ /* 0x000fe200078e020d */
[----:B------:R-:W-:Y:S01]  /*10a0*/  LOP3.LUT R6, R6, 0x1, RZ, 0xc0, !PT ;  /* 0x0000000106067812 */ /* 0x000fe200078ec0ff */
[----:B------:R-:W-:-:S07]  /*10b0*/  IMAD.MOV R14, RZ, RZ, -R14 ;  /* 0x000000ffff0e7224 */ /* 0x000fce00078e0a0e */
.L_x_54:
[----:B------:R-:W3:Y:S01]  /*10c0*/  LDCU.64 UR4, c[0x0][0x380] ;  /* 0x00007000ff0477ac */ /* 0x000ee20008000a00 */
[----:B------:R-:W-:Y:S02]  /*10d0*/  R2UR UR6, R18 ;  /* 0x00000000120672ca */ /* 0x000fe400000e0000 */
[----:B------:R-:W-:Y:S02]  /*10e0*/  R2UR UR7, R19 ;  /* 0x00000000130772ca */ /* 0x000fe400000e0000 */
[----:B---34-:R-:W-:-:S04]  /*10f0*/  IADD3 R8, P0, PT, R15, UR4, RZ ;  /* 0x000000040f087c10 */ /* 0x018fc8000ff1e0ff */
[----:B------:R-:W-:-:S07]  /*1100*/  LEA.HI.X.SX32 R9, R15, UR5, 0x1, P0 ;  /* 0x000000050f097c11 */ /* 0x000fce00080f0eff */
[----:B------:R-:W3:Y:S01]  /*1110*/  LDG.E.U8 R8, desc[UR6][R8.64] ;  /* 0x0000000608087981 */ /* 0x000ee2000c1e1100 */
[----:B------:R-:W-:Y:S01]  /*1120*/  VIADD R14, R14, 0x1 ;  /* 0x000000010e0e7836 */ /* 0x000fe20000000000 */
[----:B------:R-:W-:Y:S04]  /*1130*/  BSSY.RECONVERGENT B1, `(.L_x_47) ;  /* 0x0000036000017945 */ /* 0x000fe80003800200 */
[----:B------:R-:W-:Y:S02]  /*1140*/  ISETP.NE.AND P0, PT, R14, RZ, PT ;  /* 0x000000ff0e00720c */ /* 0x000fe40003f05270 */
[----:B---3--:R-:W-:-:S13]  /*1150*/  ISETP.NE.AND P1, PT, R8, 0x1, PT ;  /* 0x000000010800780c */ /* 0x008fda0003f25270 */
[----:B------:R-:W-:Y:S05]  /*1160*/  @P1 BRA `(.L_x_48) ;  /* 0x0000000000c81947 */ /* 0x000fea0003800000 */
[----:B------:R-:W-:Y:S02]  /*1170*/  R2UR UR4, R18 ;  /* 0x00000000120472ca */ /* 0x000fe400000e0000 */
[----:B------:R-:W-:-:S13]  /*1180*/  R2UR UR5, R19 ;  /* 0x00000000130572ca */ /* 0x000fda00000e0000 */
[----:B------:R-:W3:Y:S01]  /*1190*/  LDG.E R10, desc[UR4][R4.64] ;  /* 0x00000004040a7981 */ /* 0x000ee2000c1e1900 */
[----:B------:R-:W-:Y:S01]  /*11a0*/  BSSY.RECONVERGENT B2, `(.L_x_49) ;  /* 0x0000028000027945 */ /* 0x000fe20003800200 */
[----:B---3--:R-:W-:-:S13]  /*11b0*/  ISETP.NE.AND P1, PT, R10, RZ, PT ;  /* 0x000000ff0a00720c */ /* 0x008fda0003f25270 */
[----:B------:R-:W-:Y:S05]  /*11c0*/  @P1 BRA `(.L_x_50) ;  /* 0x0000000000941947 */ /* 0x000fea0003800000 */
[----:B------:R-:W-:Y:S01]  /*11d0*/  R2UR UR4, R18 ;  /* 0x00000000120472ca */ /* 0x000fe200000e0000 */
[----:B------:R-:W-:Y:S01]  /*11e0*/  IMAD.MOV.U32 R17, RZ, RZ, 0x1 ;  /* 0x00000001ff117424 */ /* 0x000fe200078e00ff */
[----:B------:R-:W-:Y:S01]  /*11f0*/  R2UR UR5, R19 ;  /* 0x00000000130572ca */ /* 0x000fe200000e0000 */
[----:B------:R-:W-:Y:S01]  /*1200*/  BSSY.RECONVERGENT B3, `(.L_x_51) ;  /* 0x000001a000037945 */ /* 0x000fe20003800200 */
[----:B------:R-:W-:-:S11]  /*1210*/  ISETP.GE.U32.AND P1, PT, R13, R0, PT ;  /* 0x000000000d00720c */ /* 0x000fd60003f26070 */
[----:B------:R3:W-:Y:S02]  /*1220*/  STG.E desc[UR4][R4.64], R17 ;  /* 0x0000001104007986 */ /* 0x0007e4000c101904 */
[----:B------:R-:W-:Y:S05]  /*1230*/  @!P1 BRA `(.L_x_52) ;  /* 0x0000000000309947 */ /* 0x000fea0003800000 */
[----:B------:R-:W-:Y:S02]  /*1240*/  R2UR UR4, R18 ;  /* 0x00000000120472ca */ /* 0x000fe400000e0000 */
[----:B------:R-:W-:Y:S02]  /*1250*/  R2UR UR5, R19 ;  /* 0x00000000130572ca */ /* 0x000fe400000e0000 */
[----:B------:R-:W-:-:S05]  /*1260*/  IADD3 R8, P1, PT, R4, -R7, RZ ;  /* 0x8000000704087210 */ /* 0x000fca0007f3e0ff */
[----:B------:R-:W-:-:S06]  /*1270*/  IMAD.X R9, R5, 0x1, ~R6, P1 ;  /* 0x0000000105097824 */ /* 0x000fcc00008e0e06 */
[----:B------:R-:W4:Y:S02]  /*1280*/  LDG.E R8, desc[UR4][R8.64] ;  /* 0x0000000408087981 */ /* 0x000f24000c1e1900 */
[----:B----4-:R-:W-:-:S13]  /*1290*/  ISETP.NE.AND P1, PT, R8, 0x1, PT ;  /* 0x000000010800780c */ /* 0x010fda0003f25270 */
[----:B------:R-:W-:Y:S05]  /*12a0*/  @P1 BRA `(.L_x_53) ;  /* 0x00000000003c1947 */ /* 0x000fea0003800000 */
[----:B------:R-:W4:Y:S01]  /*12b0*/  LDC.64 R8, c[0x0][0x398] ;  /* 0x0000e600ff087b82 */ /* 0x000f220000000a00 */
[----:B------:R-:W-:Y:S02]  /*12c0*/  R2UR UR4, R18 ;  /* 0x00000000120472ca */ /* 0x000fe400000e0000 */
[----:B------:R-:W-:-:S13]  /*12d0*/  R2UR UR5, R19 ;  /* 0x00000000130572ca */ /* 0x000fda00000e0000 */
[----:B----4-:R4:W-:Y:S01]  /*12e0*/  STG.E desc[UR4][R8.64+0x4], R17 ;  /* 0x0000041108007986 */ /* 0x0109e2000c101904 */
[----:B------:R-:W-:Y:S05]  /*12f0*/  BRA `(.L_x_53) ;  /* 0x0000000000287947 */ /* 0x000fea0003800000 */
.L_x_52:
[----:B------:R-:W-:Y:S02]  /*1300*/  R2UR UR4, R18 ;  /* 0x00000000120472ca */ /* 0x000fe400000e0000 */
[----:B------:R-:W-:Y:S02]  /*1310*/  R2UR UR5, R19 ;  /* 0x00000000130572ca */ /* 0x000fe400000e0000 */
[----:B------:R-:W-:-:S05]  /*1320*/  IADD3 R8, P1, PT, R4, R7, RZ ;  /* 0x0000000704087210 */ /* 0x000fca0007f3e0ff */
[----:B------:R-:W-:-:S06]  /*1330*/  IMAD.X R9, R5, 0x1, R6, P1 ;  /* 0x0000000105097824 */ /* 0x000fcc00008e0606 */
[----:B------:R-:W4:Y:S02]  /*1340*/  LDG.E R8, desc[UR4][R8.64] ;  /* 0x0000000408087981 */ /* 0x000f24000c1e1900 */
[----:B----4-:R-:W-:-:S13]  /*1350*/  ISETP.NE.AND P1, PT, R8, 0x1, PT ;  /* 0x000000010800780c */ /* 0x010fda0003f25270 */
[----:B------:R-:W4:Y:S01]  /*1360*/  @!P1 LDC.64 R10, c[0x0][0x398] ;  /* 0x0000e600ff0a9b82 */ /* 0x000f220000000a00 */
[----:B------:R-:W-:Y:S02]  /*1370*/  @!P1 R2UR UR4, R18 ;  /* 0x00000000120492ca */ /* 0x000fe400000e0000 */
[----:B------:R-:W-:-:S13]  /*1380*/  @!P1 R2UR UR5, R19 ;  /* 0x00000000130592ca */ /* 0x000fda00000e0000 */
[----:B----4-:R4:W-:Y:S02]  /*1390*/  @!P1 STG.E desc[UR4][R10.64+0x4], R17 ;  /* 0x000004110a009986 */ /* 0x0109e4000c101904 */
.L_x_53:
[----:B------:R-:W-:Y:S05]  /*13a0*/  BSYNC.RECONVERGENT B3 ;  /* 0x0000000000037941 */ /* 0x000fea0003800200 */
.L_x_51:
[----:B----4-:R-:W4:Y:S01]  /*13b0*/  LDC.64 R8, c[0x0][0x398] ;  /* 0x0000e600ff087b82 */ /* 0x010f220000000a00 */
[C---:B------:R-:W-:Y:S02]  /*13c0*/  R2UR UR4, R18.reuse ;  /* 0x00000000120472ca */ /* 0x040fe400000e0000 */
[C---:B------:R-:W-:Y:S02]  /*13d0*/  R2UR UR5, R19.reuse ;  /* 0x00000000130572ca */ /* 0x040fe400000e0000 */
[----:B------:R-:W-:Y:S02]  /*13e0*/  R2UR UR6, R18 ;  /* 0x00000000120672ca */ /* 0x000fe400000e0000 */
[----:B------:R-:W-:-:S09]  /*13f0*/  R2UR UR7, R19 ;  /* 0x00000000130772ca */ /* 0x000fd200000e0000 */
[----:B----4-:R4:W-:Y:S04]  /*1400*/  STG.E desc[UR4][R8.64], R17 ;  /* 0x0000001108007986 */ /* 0x0109e8000c101904 */
[----:B------:R4:W5:Y:S02]  /*1410*/  LDG.E R10, desc[UR6][R4.64] ;  /* 0x00000006040a7981 */ /* 0x000964000c1e1900 */
.L_x_50:
[----:B------:R-:W-:Y:S05]  /*1420*/  BSYNC.RECONVERGENT B2 ;  /* 0x0000000000027941 */ /* 0x000fea0003800200 */
.L_x_49:
[----:B-----5:R-:W-:-:S13]  /*1430*/  ISETP.NE.AND P1, PT, R10, -0x1, PT ;  /* 0xffffffff0a00780c */ /* 0x020fda0003f25270 */
[----:B----4-:R-:W4:Y:S01]  /*1440*/  @!P1 LDC.64 R8, c[0x0][0x398] ;  /* 0x0000e600ff089b82 */ /* 0x010f220000000a00 */
[----:B------:R-:W-:Y:S01]  /*1450*/  @!P1 R2UR UR4, R18 ;  /* 0x00000000120492ca */ /* 0x000fe200000e0000 */
[----:B------:R-:W-:Y:S01]  /*1460*/  @!P1 IMAD.MOV.U32 R11, RZ, RZ, 0x1 ;  /* 0x00000001ff0b9424 */ /* 0x000fe200078e00ff */
[----:B------:R-:W-:-:S13]  /*1470*/  @!P1 R2UR UR5, R19 ;  /* 0x00000000130592ca */ /* 0x000fda00000e0000 */
[----:B----4-:R4:W-:Y:S02]  /*1480*/  @!P1 STG.E desc[UR4][R8.64+0x4], R11 ;  /* 0x0000040b08009986 */ /* 0x0109e4000c101904 */
.L_x_48:
[----:B------:R-:W-:Y:S05]  /*1490*/  BSYNC.RECONVERGENT B1 ;  /* 0x0000000000017941 */ /* 0x000fea0003800200 */
.L_x_47:
[----:B---3--:R-:W-:Y:S01]  /*14a0*/  IADD3 R4, P1, PT, R4, 0x4, RZ ;  /* 0x0000000404047810 */ /* 0x008fe20007f3e0ff */
[----:B------:R-:W-:Y:S02]  /*14b0*/  VIADD R13, R13, 0x1 ;  /* 0x000000010d0d7836 */ /* 0x000fe40000000000 */
[----:B------:R-:W-:Y:S02]  /*14c0*/  VIADD R15, R15, 0x1 ;  /* 0x000000010f0f7836 */ /* 0x000fe40000000000 */
[----:B------:R-:W-:Y:S01]  /*14d0*/  IMAD.X R5, RZ, RZ, R5, P1 ;  /* 0x000000ffff057224 */ /* 0x000fe200008e0605 */
[----:B------:R-:W-:Y:S07]  /*14e0*/  @P0 BRA `(.L_x_54) ;  /* 0xfffffff800f40947 */ /* 0x000fee000383ffff */
.L_x_24:
[----:B------:R-:W5:Y:S01]  /*14f0*/  LDC R0, c[0x0][0x390] ;  /* 0x0000e400ff007b82 */ /* 0x000f620000000800 */
[C---:B------:R-:W-:Y:S02]  /*1500*/  R2UR UR4, R18.reuse ;  /* 0x00000000120472ca */ /* 0x040fe400000e0000 */
[C---:B------:R-:W-:Y:S02]  /*1510*/  R2UR UR5, R19.reuse ;  /* 0x00000000130572ca */ /* 0x040fe400000e0000 */
[----:B------:R-:W-:Y:S02]  /*1520*/  R2UR UR6, R18 ;  /* 0x00000000120672ca */ /* 0x000fe400000e0000 */
[----:B------:R-:W-:Y:S02]  /*1530*/  R2UR UR7, R19 ;  /* 0x00000000130772ca */ /* 0x000fe400000e0000 */
[----:B-----5:R-:W-:-:S04]  /*1540*/  LEA.HI R0, R0, R0, RZ, 0x1 ;  /* 0x0000000000007211 */ /* 0x020fc800078f08ff */
[----:B---3--:R-:W-:Y:S01]  /*1550*/  SHF.R.S32.HI R5, RZ, 0x1, R0 ;  /* 0x00000001ff057819 */ /* 0x008fe20000011400 */
[----:B------:R-:W-:-:S03]  /*1560*/  IMAD.MOV.U32 R0, RZ, RZ, 0x1 ;  /* 0x00000001ff007424 */ /* 0x000fc600078e00ff */
[C---:B------:R-:W-:Y:S02]  /*1570*/  IADD3 R4, P0, PT, R5.reuse, R2, RZ ;  /* 0x0000000205047210 */ /* 0x040fe40007f1e0ff */
[----:B------:R3:W-:Y:S02]  /*1580*/  STG.E.U8 desc[UR4][R2.64], R0 ;  /* 0x0000000002007986 */ /* 0x0007e4000c101104 */
[----:B------:R-:W-:-:S05]  /*1590*/  LEA.HI.X.SX32 R5, R5, R3, 0x1, P0 ;  /* 0x0000000305057211 */ /* 0x000fca00000f0eff */
[----:B------:R3:W-:Y:S04]  /*15a0*/  STG.E.U8 desc[UR6][R4.64], R0 ;  /* 0x0000000004007986 */ /* 0x0007e8000c101106 */
.L_x_23:
[----:B------:R-:W-:Y:S05]  /*15b0*/  BSYNC.RECONVERGENT B0 ;  /* 0x0000000000007941 */ /* 0x000fea0003800200 */
.L_x_22:
[----:B------:R-:W-:Y:S06]  /*15c0*/  BAR.SYNC.DEFER_BLOCKING 0x0 ;  /* 0x0000000000007b1d */ /* 0x000fec0000010000 */
[----:B------:R-:W-:Y:S05]  /*15d0*/  EXIT ;  /* 0x000000000000794d */ /* 0x000fea0003800000 */
.L_x_55:
        /* <DEDUP_REMOVED lines=10> */
.L_x_76:


//--------------------- .text._Z14checkDiagonalePbi --------------------------
	.section	.text._Z14checkDiagonalePbi,"ax",@progbits
	.align	128
        .global         _Z14checkDiagonalePbi
        .type           _Z14checkDiagonalePbi,@function
        .size           _Z14checkDiagonalePbi,(.L_x_77 - _Z14checkDiagonalePbi)
        .other          _Z14checkDiagonalePbi,@"STO_CUDA_ENTRY STV_DEFAULT"
_Z14checkDiagonalePbi:
.text._Z14checkDiagonalePbi:
[----:B------:R-:W0:Y:S08]  /*0000*/  LDC R1, c[0x0][0x37c] ;  /* 0x0000df00ff017b82 */ /* 0x000e300000000800 */
[----:B------:R-:W1:Y:S01]  /*0010*/  LDC R3, c[0x0][0x388] ;  /* 0x0000e200ff037b82 */ /* 0x000e620000000800 */
[----:B------:R-:W2:Y:S01]  /*0020*/  S2R R7, SR_TID.X ;  /* 0x0000000000077919 */ /* 0x000ea20000002100 */
[----:B------:R-:W3:Y:S01]  /*0030*/  LDCU UR5, c[0x0][0x2fc] ;  /* 0x00005f80ff0577ac */ /* 0x000ee20008000800 */
[----:B0-----:R-:W-:Y:S01]  /*0040*/  VIADD R1, R1, 0xfffffff8 ;  /* 0xfffffff801017836 */ /* 0x001fe20000000000 */
[----:B------:R-:W-:Y:S04]  /*0050*/  BSSY.RECONVERGENT B6, `(.L_x_56) ;  /* 0x0000046000067945 */ /* 0x000fe80003800200 */
[----:B------:R-:W2:Y:S08]  /*0060*/  S2UR UR4, SR_CTAID.X ;  /* 0x00000000000479c3 */ /* 0x000eb00000002500 */
[----:B------:R-:W2:Y:S01]  /*0070*/  LDC R2, c[0x0][0x360] ;  /* 0x0000d800ff027b82 */ /* 0x000ea20000000800 */
[----:B-1----:R-:W-:-:S05]  /*0080*/  VIADD R0, R3, 0x1 ;  /* 0x0000000103007836 */ /* 0x002fca0000000000 */
[-C--:B------:R-:W-:Y:S02]  /*0090*/  IABS R8, R0.reuse ;  /* 0x0000000000087213 */ /* 0x080fe40000000000 */
[----:B------:R-:W-:Y:S02]  /*00a0*/  IABS R10, R0 ;  /* 0x00000000000a7213 */ /* 0x000fe40000000000 */
[----:B------:R-:W0:Y:S01]  /*00b0*/  I2F.RP R6, R8 ;  /* 0x0000000800067306 */ /* 0x000e220000209400 */
[----:B------:R-:W-:Y:S02]  /*00c0*/  ISETP.NE.AND P1, PT, R0, RZ, PT ;  /* 0x000000ff0000720c */ /* 0x000fe40003f25270 */
[----:B------:R-:W-:Y:S02]  /*00d0*/  IMAD.MOV R10, RZ, RZ, -R10 ;  /* 0x000000ffff0a7224 */ /* 0x000fe400078e0a0a */
[----:B--2---:R-:W-:Y:S01]  /*00e0*/  IMAD R2, R2, UR4, R7 ;  /* 0x0000000402027c24 */ /* 0x004fe2000f8e0207 */
[----:B------:R-:W1:Y:S04]  /*00f0*/  LDCU UR4, c[0x0][0x2f8] ;  /* 0x00005f00ff0477ac */ /* 0x000e680008000800 */
[----:B------:R-:W-:Y:S01]  /*0100*/  ISETP.GE.AND P2, PT, R2, RZ, PT ;  /* 0x000000ff0200720c */ /* 0x000fe20003f46270 */
[----:B0-----:R-:W0:Y:S02]  /*0110*/  MUFU.RCP R6, R6 ;  /* 0x0000000600067308 */ /* 0x001e240000001000 */
[----:B0-----:R-:W-:Y:S01]  /*0120*/  VIADD R4, R6, 0xffffffe ;  /* 0x0ffffffe06047836 */ /* 0x001fe20000000000 */
[----:B------:R-:W-:-:S05]  /*0130*/  IABS R6, R2 ;  /* 0x0000000200067213 */ /* 0x000fca0000000000 */
[----:B------:R0:W2:Y:S02]  /*0140*/  F2I.FTZ.U32.TRUNC.NTZ R5, R4 ;  /* 0x0000000400057305 */ /* 0x0000a4000021f000 */
[----:B0-----:R-:W-:Y:S02]  /*0150*/  IMAD.MOV.U32 R4, RZ, RZ, RZ ;  /* 0x000000ffff047224 */ /* 0x001fe400078e00ff */
[----:B--2---:R-:W-:-:S04]  /*0160*/  IMAD.MOV R9, RZ, RZ, -R5 ;  /* 0x000000ffff097224 */ /* 0x004fc800078e0a05 */
[----:B------:R-:W-:-:S04]  /*0170*/  IMAD R7, R9, R8, RZ ;  /* 0x0000000809077224 */ /* 0x000fc800078e02ff */
[----:B------:R-:W-:-:S04]  /*0180*/  IMAD.HI.U32 R5, R5, R7, R4 ;  /* 0x0000000705057227 */ /* 0x000fc800078e0004 */
[----:B------:R-:W-:Y:S02]  /*0190*/  IMAD.MOV.U32 R4, RZ, RZ, R10 ;  /* 0x000000ffff047224 */ /* 0x000fe400078e000a */
[----:B------:R-:W-:-:S04]  /*01a0*/  IMAD.HI.U32 R5, R5, R6, RZ ;  /* 0x0000000605057227 */ /* 0x000fc800078e00ff */
[----:B------:R-:W-:Y:S02]  /*01b0*/  IMAD R5, R5, R4, R6 ;  /* 0x0000000405057224 */ /* 0x000fe400078e0206 */
[----:B------:R-:W-:-:S03]  /*01c0*/  IMAD R7, R3, R3, RZ ;  /* 0x0000000303077224 */ /* 0x000fc600078e02ff */
[----:B------:R-:W-:-:S13]  /*01d0*/  ISETP.GT.U32.AND P0, PT, R8, R5, PT ;  /* 0x000000050800720c */ /* 0x000fda0003f04070 */
[----:B------:R-:W-:-:S05]  /*01e0*/  @!P0 IMAD.IADD R5, R5, 0x1, -R8 ;  /* 0x0000000105058824 */ /* 0x000fca00078e0a08 */
[----:B------:R-:W-:-:S13]  /*01f0*/  ISETP.GT.U32.AND P0, PT, R8, R5, PT ;  /* 0x000000050800720c */ /* 0x000fda0003f04070 */
[----:B------:R-:W-:Y:S01]  /*0200*/  @!P0 IMAD.IADD R5, R5, 0x1, -R8 ;  /* 0x0000000105058824 */ /* 0x000fe200078e0a08 */
[----:B------:R-:W-:-:S03]  /*0210*/  ISETP.GE.AND P0, PT, R2, R7, PT ;  /* 0x000000070200720c */ /* 0x000fc60003f06270 */
[----:B------:R-:W-:Y:S01]  /*0220*/  @!P2 IMAD.MOV R5, RZ, RZ, -R5 ;  /* 0x000000ffff05a224 */ /* 0x000fe200078e0a05 */
[----:B------:R-:W-:Y:S02]  /*0230*/  @!P1 LOP3.LUT R5, RZ, R0, RZ, 0x33, !PT ;  /* 0x00000000ff059212 */ /* 0x000fe400078e33ff */
[----:B-1----:R-:W-:Y:S02]  /*0240*/  IADD3 R6, P1, PT, R1, UR4, RZ ;  /* 0x0000000401067c10 */ /* 0x002fe4000ff3e0ff */
[----:B------:R-:W-:-:S03]  /*0250*/  ISETP.NE.OR P0, PT, R5, RZ, P0 ;  /* 0x000000ff0500720c */ /* 0x000fc60000705670 */
[----:B---3--:R-:W-:-:S10]  /*0260*/  IMAD.X R7, RZ, RZ, UR5, P1 ;  /* 0x00000005ff077e24 */ /* 0x008fd400088e06ff */
[----:B------:R-:W-:Y:S05]  /*0270*/  @P0 BRA `(.L_x_57) ;  /* 0x00000000008c0947 */ /* 0x000fea0003800000 */
[----:B------:R-:W0:Y:S01]  /*0280*/  LDC.64 R10, c[0x0][0x358] ;  /* 0x0000d600ff0a7b82 */ /* 0x000e220000000a00 */
[----:B------:R-:W1:Y:S02]  /*0290*/  LDCU.64 UR4, c[0x0][0x380] ;  /* 0x00007000ff0477ac */ /* 0x000e640008000a00 */
[----:B-1----:R-:W-:-:S04]  /*02a0*/  IADD3 R4, P0, PT, R2, UR4, RZ ;  /* 0x0000000402047c10 */ /* 0x002fc8000ff1e0ff */
[----:B------:R-:W-:Y:S02]  /*02b0*/  LEA.HI.X.SX32 R5, R2, UR5, 0x1, P0 ;  /* 0x0000000502057c11 */ /* 0x000fe400080f0eff */
[----:B0-----:R-:W-:Y:S02]  /*02c0*/  R2UR UR6, R10 ;  /* 0x000000000a0672ca */ /* 0x001fe400000e0000 */
[----:B------:R-:W-:-:S13]  /*02d0*/  R2UR UR7, R11 ;  /* 0x000000000b0772ca */ /* 0x000fda00000e0000 */
[----:B------:R-:W2:Y:S01]  /*02e0*/  LDG.E.U8 R8, desc[UR6][R4.64] ;  /* 0x0000000604087981 */ /* 0x000ea2000c1e1100 */
[----:B------:R-:W-:-:S04]  /*02f0*/  LEA.HI R3, R3, R3, RZ, 0x1 ;  /* 0x0000000303037211 */ /* 0x000fc800078f08ff */
[----:B------:R-:W-:-:S05]  /*0300*/  SHF.R.S32.HI R3, RZ, 0x1, R3 ;  /* 0x00000001ff037819 */ /* 0x000fca0000011403 */
[----:B------:R-:W-:Y:S01]  /*0310*/  IMAD R3, R0, R3, RZ ;  /* 0x0000000300037224 */ /* 0x000fe200078e02ff */
[----:B--2---:R-:W-:-:S13]  /*0320*/  ISETP.NE.AND P0, PT, R8, 0x1, PT ;  /* 0x000000010800780c */ /* 0x004fda0003f05270 */
[----:B------:R-:W-:Y:S05]  /*0330*/  @P0 BRA `(.L_x_57) ;  /* 0x00000000005c0947 */ /* 0x000fea0003800000 */
[----:B------:R-:W-:Y:S02]  /*0340*/  R2UR UR4, R10 ;  /* 0x000000000a0472ca */ /* 0x000fe400000e0000 */
[----:B------:R-:W-:Y:S02]  /*0350*/  R2UR UR5, R11 ;  /* 0x000000000b0572ca */ /* 0x000fe400000e0000 */
[----:B------:R-:W-:-:S04]  /*0360*/  IADD3 R4, P0, PT, R3, R4, RZ ;  /* 0x0000000403047210 */ /* 0x000fc80007f1e0ff */
[----:B------:R-:W-:-:S07]  /*0370*/  LEA.HI.X.SX32 R5, R3, R5, 0x1, P0 ;  /* 0x0000000503057211 */ /* 0x000fce00000f0eff */
[----:B------:R-:W2:Y:S02]  /*0380*/  LDG.E.U8 R4, desc[UR4][R4.64] ;  /* 0x0000000404047981 */ /* 0x000ea4000c1e1100 */
[----:B--2---:R-:W-:-:S13]  /*0390*/  ISETP.NE.AND P0, PT, R4, 0x1, PT ;  /* 0x000000010400780c */ /* 0x004fda0003f05270 */
[----:B------:R-:W-:Y:S05]  /*03a0*/  @P0 BRA `(.L_x_57) ;  /* 0x0000000000400947 */ /* 0x000fea0003800000 */
[----:B------:R-:W-:Y:S01]  /*03b0*/  IMAD.IADD R3, R2, 0x1, R3 ;  /* 0x0000000102037824 */ /* 0x000fe200078e0203 */
[----:B------:R-:W-:Y:S01]  /*03c0*/  MOV R16, 0x18 ;  /* 0x0000001800107802 */ /* 0x000fe20000000f00 */
[----:B------:R-:W0:Y:S03]  /*03d0*/  LDCU.64 UR4, c[0x4][URZ] ;  /* 0x01000000ff0477ac */ /* 0x000e260008000a00 */
[----:B------:R1:W-:Y:S01]  /*03e0*/  STL.64 [R1], R2 ;  /* 0x0000000201007387 */ /* 0x0003e20000100a00 */
[----:B------:R1:W2:Y:S01]  /*03f0*/  LDC.64 R8, c[0x4][R16] ;  /* 0x0100000010087b82 */ /* 0x0002a20000000a00 */
[----:B0-----:R-:W-:Y:S02]  /*0400*/  IMAD.U32 R4, RZ, RZ, UR4 ;  /* 0x00000004ff047e24 */ /* 0x001fe4000f8e00ff */
[----:B-1----:R-:W-:-:S07]  /*0410*/  IMAD.U32 R5, RZ, RZ, UR5 ;  /* 0x00000005ff057e24 */ /* 0x002fce000f8e00ff */
[----:B------:R-:W-:-:S07]  /*0420*/  LEPC R20, `(.L_x_58) ;  /* 0x000000001014794e */ /* 0x000fce0000000000 */
[----:B--2---:R-:W-:Y:S05]  /*0430*/  CALL.ABS.NOINC R8 ;  /* 0x0000000008007343 */ /* 0x004fea0003c00000 */
.L_x_58:
[----:B------:R-:W0:Y:S01]  /*0440*/  LDC.64 R16, c[0x4][R16] ;  /* 0x0100000010107b82 */ /* 0x000e220000000a00 */
[----:B------:R-:W1:Y:S01]  /*0450*/  LDCU.64 UR4, c[0x4][0x8] ;  /* 0x01000100ff0477ac */ /* 0x000e620008000a00 */
[----:B------:R-:W-:Y:S01]  /*0460*/  CS2R R6, SRZ ;  /* 0x0000000000067805 */ /* 0x000fe2000001ff00 */
[----:B-1----:R-:W-:Y:S02]  /*0470*/  IMAD.U32 R4, RZ, RZ, UR4 ;  /* 0x00000004ff047e24 */ /* 0x002fe4000f8e00ff */
[----:B------:R-:W-:-:S07]  /*0480*/  IMAD.U32 R5, RZ, RZ, UR5 ;  /* 0x00000005ff057e24 */ /* 0x000fce000f8e00ff */
[----:B------:R-:W-:-:S07]  /*0490*/  LEPC R20, `(.L_x_57) ;  /* 0x000000001014794e */ /* 0x000fce0000000000 */
[----:B0-----:R-:W-:Y:S05]  /*04a0*/  CALL.ABS.NOINC R16 ;  /* 0x0000000010007343 */ /* 0x001fea0003c00000 */
.L_x_57:
[----:B------:R-:W-:Y:S05]  /*04b0*/  BSYNC.RECONVERGENT B6 ;  /* 0x0000000000067941 */ /* 0x000fea0003800200 */
.L_x_56:
[----:B------:R-:W-:-:S13]  /*04c0*/  ISETP.NE.AND P0, PT, R2, RZ, PT ;  /* 0x000000ff0200720c */ /* 0x000fda0003f05270 */
[----:B------:R-:W-:Y:S05]  /*04d0*/  @P0 BRA `(.L_x_59) ;  /* 0x0000000000200947 */ /* 0x000fea0003800000 */
[----:B------:R-:W-:Y:S01]  /*04e0*/  MOV R0, 0x18 ;  /* 0x0000001800007802 */ /* 0x000fe20000000f00 */
[----:B------:R-:W0:Y:S01]  /*04f0*/  LDCU.64 UR4, c[0x4][0x10] ;  /* 0x01000200ff0477ac */ /* 0x000e220008000a00 */
[----:B------:R-:W-:Y:S02]  /*0500*/  CS2R R6, SRZ ;  /* 0x0000000000067805 */ /* 0x000fe4000001ff00 */
[----:B------:R1:W2:Y:S01]  /*0510*/  LDC.64 R2, c[0x4][R0] ;  /* 0x0100000000027b82 */ /* 0x0002a20000000a00 */
[----:B0-----:R-:W-:Y:S02]  /*0520*/  IMAD.U32 R4, RZ, RZ, UR4 ;  /* 0x00000004ff047e24 */ /* 0x001fe4000f8e00ff */
[----:B-1----:R-:W-:-:S07]  /*0530*/  IMAD.U32 R5, RZ, RZ, UR5 ;  /* 0x00000005ff057e24 */ /* 0x002fce000f8e00ff */
[----:B------:R-:W-:-:S07]  /*0540*/  LEPC R20, `(.L_x_59) ;  /* 0x000000001014794e */ /* 0x000fce0000000000 */
[----:B--2---:R-:W-:Y:S05]  /*0550*/  CALL.ABS.NOINC R2 ;  /* 0x0000000002007343 */ /* 0x004fea0003c00000 */
.L_x_59:
[----:B------:R-:W-:Y:S05]  /*0560*/  WARPSYNC.ALL ;  /* 0x0000000000007948 */ /* 0x000fea0003800000 */
[----:B------:R-:W-:Y:S06]  /*0570*/  BAR.SYNC.DEFER_BLOCKING 0x0 ;  /* 0x0000000000007b1d */ /* 0x000fec0000010000 */
[----:B------:R-:W-:Y:S05]  /*0580*/  EXIT ;  /* 0x000000000000794d */ /* 0x000fea0003800000 */
.L_x_60:
        /* <DEDUP_REMOVED lines=15> */
.L_x_77:


//--------------------- .text._Z5provaPbilPi      --------------------------
	.section	.text._Z5provaPbilPi,"ax",@progbits
	.align	128
        .global         _Z5provaPbilPi
        .type           _Z5provaPbilPi,@function
        .size           _Z5provaPbilPi,(.L_x_73 - _Z5provaPbilPi)
        .other          _Z5provaPbilPi,@"STO_CUDA_ENTRY STV_DEFAULT"
_Z5provaPbilPi:
.text._Z5provaPbilPi:
[----:B------:R-:W-:Y:S01]  /*0000*/  LDC R1, c[0x0][0x37c] ;  /* 0x0000df00ff017b82 */ /* 0x000fe20000000800 */
[----:B------:R-:W0:Y:S07]  /*0010*/  LDCU UR7, c[0x0][0x394] ;  /* 0x00007280ff0777ac */ /* 0x000e2e0008000800 */
[----:B------:R-:W1:Y:S01]  /*0020*/  S2UR UR6, SR_CTAID.X ;  /* 0x00000000000679c3 */ /* 0x000e620000002500 */
[----:B------:R-:W1:Y:S01]  /*0030*/  LDCU UR4, c[0x0][0x360] ;  /* 0x00006c00ff0477ac */ /* 0x000e620008000800 */
[----:B------:R-:W2:Y:S01]  /*0040*/  LDCU UR5, c[0x0][0x370] ;  /* 0x00006e00ff0577ac */ /* 0x000ea20008000800 */
[----:B0-----:R-:W-:-:S02]  /*0050*/  UISETP.NE.U32.AND UP0, UPT, UR7, URZ, UPT ;  /* 0x000000ff0700728c */ /* 0x001fc4000bf05070 */
[----:B-1----:R-:W-:Y:S02]  /*0060*/  UIMAD UR6, UR6, UR4, URZ ;  /* 0x00000004060672a4 */ /* 0x002fe4000f8e02ff */
[----:B--2---:R-:W-:-:S05]  /*0070*/  UIMAD UR4, UR4, UR5, URZ ;  /* 0x00000005040472a4 */ /* 0x004fca000f8e02ff */
[----:B------:R-:W-:Y:S07]  /*0080*/  BRA.U UP0, `(.L_x_61) ;  /* 0x0000000100547547 */ /* 0x000fee000b800000 */
[----:B------:R-:W0:Y:S01]  /*0090*/  I2F.U32.RP R0, UR4 ;  /* 0x0000000400007d06 */ /* 0x000e220008209000 */
[----:B------:R-:W1:Y:S01]  /*00a0*/  LDC R4, c[0x0][0x390] ;  /* 0x0000e400ff047b82 */ /* 0x000e620000000800 */
[----:B------:R-:W-:Y:S01]  /*00b0*/  IMAD R5, RZ, RZ, -UR4 ;  /* 0x80000004ff057e24 */ /* 0x000fe2000f8e02ff */
[----:B------:R-:W-:-:S05]  /*00c0*/  ISETP.NE.U32.AND P2, PT, RZ, UR4, PT ;  /* 0x00000004ff007c0c */ /* 0x000fca000bf45070 */
[----:B0-----:R-:W0:Y:S02]  /*00d0*/  MUFU.RCP R0, R0 ;  /* 0x0000000000007308 */ /* 0x001e240000001000 */
[----:B0-----:R-:W-:-:S06]  /*00e0*/  VIADD R2, R0, 0xffffffe ;  /* 0x0ffffffe00027836 */ /* 0x001fcc0000000000 */
[----:B------:R0:W2:Y:S02]  /*00f0*/  F2I.FTZ.U32.TRUNC.NTZ R3, R2 ;  /* 0x0000000200037305 */ /* 0x0000a4000021f000 */
[----:B0-----:R-:W-:Y:S02]  /*0100*/  IMAD.MOV.U32 R2, RZ, RZ, RZ ;  /* 0x000000ffff027224 */ /* 0x001fe400078e00ff */
[----:B--2---:R-:W-:-:S04]  /*0110*/  IMAD R5, R5, R3, RZ ;  /* 0x0000000305057224 */ /* 0x004fc800078e02ff */
[----:B------:R-:W-:-:S06]  /*0120*/  IMAD.HI.U32 R3, R3, R5, R2 ;  /* 0x0000000503037227 */ /* 0x000fcc00078e0002 */
[----:B-1----:R-:W-:-:S04]  /*0130*/  IMAD.HI.U32 R2, R3, R4, RZ ;  /* 0x0000000403027227 */ /* 0x002fc800078e00ff */
[----:B------:R-:W-:-:S04]  /*0140*/  IMAD.MOV R3, RZ, RZ, -R2 ;  /* 0x000000ffff037224 */ /* 0x000fc800078e0a02 */
[----:B------:R-:W-:Y:S02]  /*0150*/  IMAD R0, R3, UR4, R4 ;  /* 0x0000000403007c24 */ /* 0x000fe4000f8e0204 */
[----:B------:R-:W-:-:S03]  /*0160*/  IMAD.MOV.U32 R3, RZ, RZ, RZ ;  /* 0x000000ffff037224 */ /* 0x000fc600078e00ff */
[----:B------:R-:W-:-:S13]  /*0170*/  ISETP.GE.U32.AND P0, PT, R0, UR4, PT ;  /* 0x0000000400007c0c */ /* 0x000fda000bf06070 */
[----:B------:R-:W-:Y:S01]  /*0180*/  @P0 VIADD R0, R0, -UR4 ;  /* 0x8000000400000c36 */ /* 0x000fe20008000000 */
[----:B------:R-:W-:-:S04]  /*0190*/  @P0 IADD3 R2, PT, PT, R2, 0x1, RZ ;  /* 0x0000000102020810 */ /* 0x000fc80007ffe0ff */
[----:B------:R-:W-:-:S13]  /*01a0*/  ISETP.GE.U32.AND P1, PT, R0, UR4, PT ;  /* 0x0000000400007c0c */ /* 0x000fda000bf26070 */
[----:B------:R-:W-:Y:S01]  /*01b0*/  @P1 VIADD R2, R2, 0x1 ;  /* 0x0000000102021836 */ /* 0x000fe20000000000 */
[----:B------:R-:W-:Y:S01]  /*01c0*/  @!P2 LOP3.LUT R2, RZ, UR4, RZ, 0x33, !PT ;  /* 0x00000004ff02ac12 */ /* 0x000fe2000f8e33ff */
[----:B------:R-:W-:Y:S06]  /*01d0*/  BRA `(.L_x_62) ;  /* 0x0000000000107947 */ /* 0x000fec0003800000 */
.L_x_61:
[----:B------:R-:W-:-:S07]  /*01e0*/  MOV R0, 0x200 ;  /* 0x0000020000007802 */ /* 0x000fce0000000f00 */
[----:B------:R-:W-:Y:S05]  /*01f0*/  CALL.REL.NOINC `($__internal_0_$__cuda_sm20_div_s64) ;  /* 0x00000008008c7944 */ /* 0x000fea0003c00000 */
[----:B------:R-:W-:Y:S02]  /*0200*/  IMAD.MOV.U32 R2, RZ, RZ, R4 ;  /* 0x000000ffff027224 */ /* 0x000fe400078e0004 */
[----:B------:R-:W-:-:S07]  /*0210*/  IMAD.MOV.U32 R3, RZ, RZ, R5 ;  /* 0x000000ffff037224 */ /* 0x000fce00078e0005 */
.L_x_62:
[----:B------:R-:W0:Y:S02]  /*0220*/  I2F.S64 R2, R2 ;  /* 0x0000000200027312 */ /* 0x000e240000301400 */
[----:B0-----:R-:W-:-:S13]  /*0230*/  FSETP.GT.AND P0, PT, R2, -1, PT ;  /* 0xbf8000000200780b */ /* 0x001fda0003f04000 */
[----:B------:R-:W-:Y:S05]  /*0240*/  @!P0 BRA `(.L_x_63) ;  /* 0x0000000800708947 */ /* 0x000fea0003800000 */
[----:B------:R-:W0:Y:S01]  /*0250*/  LDC R7, c[0x0][0x388] ;  /* 0x0000e200ff077b82 */ /* 0x000e220000000800 */
[----:B------:R-:W1:Y:S01]  /*0260*/  S2R R6, SR_TID.X ;  /* 0x0000000000067919 */ /* 0x000e620000002100 */
[----:B------:R-:W-:Y:S01]  /*0270*/  FADD R0, R2, 1 ;  /* 0x3f80000002007421 */ /* 0x000fe20000000000 */
[----:B------:R-:W-:Y:S01]  /*0280*/  IMAD.MOV.U32 R5, RZ, RZ, RZ ;  /* 0x000000ffff057224 */ /* 0x000fe200078e00ff */
[----:B------:R-:W2:Y:S01]  /*0290*/  LDCU.64 UR8, c[0x0][0x358] ;  /* 0x00006b00ff0877ac */ /* 0x000ea20008000a00 */
[CC--:B0-----:R-:W-:Y:S01]  /*02a0*/  LEA.HI R4, R7.reuse, R7.reuse, RZ, 0x1 ;  /* 0x0000000707047211 */ /* 0x0c1fe200078f08ff */
[----:B------:R-:W-:-:S03]  /*02b0*/  IMAD R7, R7, R7, RZ ;  /* 0x0000000707077224 */ /* 0x000fc600078e02ff */
[----:B------:R-:W-:Y:S02]  /*02c0*/  SHF.R.S32.HI R4, RZ, 0x1, R4 ;  /* 0x00000001ff047819 */ /* 0x000fe40000011404 */
[----:B-1----:R-:W-:-:S03]  /*02d0*/  IADD3 R6, PT, PT, R6, UR6, RZ ;  /* 0x0000000606067c10 */ /* 0x002fc6000fffe0ff */
[----:B--2---:R-:W-:-:S07]  /*02e0*/  IMAD.MOV R9, RZ, RZ, -R4 ;  /* 0x000000ffff097224 */ /* 0x004fce00078e0a04 */
.L_x_71:
[----:B0-----:R-:W0:Y:S01]  /*02f0*/  LDCU.64 UR10, c[0x0][0x390] ;  /* 0x00007200ff0a77ac */ /* 0x001e220008000a00 */
[----:B------:R-:W-:Y:S01]  /*0300*/  IMAD R8, R5, UR4, R6 ;  /* 0x0000000405087c24 */ /* 0x000fe2000f8e0206 */
[----:B------:R-:W-:Y:S04]  /*0310*/  BSSY.RECONVERGENT B0, `(.L_x_64) ;  /* 0x000005c000007945 */ /* 0x000fe80003800200 */
[----:B------:R-:W-:Y:S02]  /*0320*/  SHF.R.S32.HI R3, RZ, 0x1f, R8 ;  /* 0x0000001fff037819 */ /* 0x000fe40000011408 */
[----:B0-----:R-:W-:-:S04]  /*0330*/  ISETP.GE.U32.AND P0, PT, R8, UR10, PT ;  /* 0x0000000a08007c0c */ /* 0x001fc8000bf06070 */
[----:B------:R-:W-:-:S13]  /*0340*/  ISETP.GE.AND.EX P0, PT, R3, UR11, PT, P0 ;  /* 0x0000000b03007c0c */ /* 0x000fda000bf06300 */
[----:B-12---:R-:W-:Y:S05]  /*0350*/  @P0 BRA `(.L_x_65) ;  /* 0x00000004005c0947 */ /* 0x006fea0003800000 */
[----:B------:R-:W0:Y:S02]  /*0360*/  LDCU.64 UR10, c[0x0][0x380] ;  /* 0x00007000ff0a77ac */ /* 0x000e240008000a00 */
[----:B0-----:R-:W-:-:S04]  /*0370*/  IADD3 R2, P0, PT, R8, UR10, RZ ;  /* 0x0000000a08027c10 */ /* 0x001fc8000ff1e0ff */
[----:B------:R-:W-:-:S05]  /*0380*/  IADD3.X R3, PT, PT, R3, UR11, RZ, P0, !PT ;  /* 0x0000000b03037c10 */ /* 0x000fca00087fe4ff */
[----:B------:R-:W2:Y:S02]  /*0390*/  LDG.E.U8 R2, desc[UR8][R2.64] ;  /* 0x0000000802027981 */ /* 0x000ea4000c1e1100 */
[----:B--2---:R-:W-:-:S13]  /*03a0*/  ISETP.NE.AND P0, PT, R2, RZ, PT ;  /* 0x000000ff0200720c */ /* 0x004fda0003f05270 */
[----:B------:R-:W-:Y:S05]  /*03b0*/  @!P0 BRA `(.L_x_65) ;  /* 0x0000000400448947 */ /* 0x000fea0003800000 */
[----:B------:R-:W0:Y:S02]  /*03c0*/  LDC R11, c[0x0][0x388] ;  /* 0x0000e200ff0b7b82 */ /* 0x000e240000000800 */
[----:B0-----:R-:W-:-:S04]  /*03d0*/  IABS R13, R11 ;  /* 0x0000000b000d7213 */ /* 0x001fc80000000000 */
[----:B------:R-:W0:Y:S08]  /*03e0*/  I2F.RP R10, R13 ;  /* 0x0000000d000a7306 */ /* 0x000e300000209400 */
[----:B0-----:R-:W0:Y:S02]  /*03f0*/  MUFU.RCP R10, R10 ;  /* 0x0000000a000a7308 */ /* 0x001e240000001000 */
[----:B0-----:R-:W-:-:S06]  /*0400*/  VIADD R2, R10, 0xffffffe ;  /* 0x0ffffffe0a027836 */ /* 0x001fcc0000000000 */
[----:B------:R0:W1:Y:S02]  /*0410*/  F2I.FTZ.U32.TRUNC.NTZ R3, R2 ;  /* 0x0000000200037305 */ /* 0x000064000021f000 */
[----:B0-----:R-:W-:Y:S02]  /*0420*/  IMAD.MOV.U32 R2, RZ, RZ, RZ ;  /* 0x000000ffff027224 */ /* 0x001fe400078e00ff */
[----:B-1----:R-:W-:-:S04]  /*0430*/  IMAD.MOV R12, RZ, RZ, -R3 ;  /* 0x000000ffff0c7224 */ /* 0x002fc800078e0a03 */
[----:B------:R-:W-:Y:S01]  /*0440*/  IMAD R15, R12, R13, RZ ;  /* 0x0000000d0c0f7224 */ /* 0x000fe200078e02ff */
[----:B------:R-:W-:-:S03]  /*0450*/  IABS R12, R8 ;  /* 0x00000008000c7213 */ /* 0x000fc60000000000 */
[----:B------:R-:W-:Y:S01]  /*0460*/  IMAD.HI.U32 R3, R3, R15, R2 ;  /* 0x0000000f03037227 */ /* 0x000fe200078e0002 */
[----:B------:R-:W-:-:S04]  /*0470*/  LOP3.LUT R2, R8, R11, RZ, 0x3c, !PT ;  /* 0x0000000b08027212 */ /* 0x000fc800078e3cff */
[----:B------:R-:W-:Y:S01]  /*0480*/  ISETP.GE.AND P2, PT, R2, RZ, PT ;  /* 0x000000ff0200720c */ /* 0x000fe20003f46270 */
[----:B------:R-:W-:-:S04]  /*0490*/  IMAD.HI.U32 R3, R3, R12, RZ ;  /* 0x0000000c03037227 */ /* 0x000fc800078e00ff */
[----:B------:R-:W-:-:S04]  /*04a0*/  IMAD.MOV R10, RZ, RZ, -R3 ;  /* 0x000000ffff0a7224 */ /* 0x000fc800078e0a03 */
[----:B------:R-:W-:-:S05]  /*04b0*/  IMAD R10, R13, R10, R12 ;  /* 0x0000000a0d0a7224 */ /* 0x000fca00078e020c */
[----:B------:R-:W-:-:S13]  /*04c0*/  ISETP.GT.U32.AND P1, PT, R13, R10, PT ;  /* 0x0000000a0d00720c */ /* 0x000fda0003f24070 */
[-C--:B------:R-:W-:Y:S01]  /*04d0*/  @!P1 IADD3 R10, PT, PT, R10, -R13.reuse, RZ ;  /* 0x8000000d0a0a9210 */ /* 0x080fe20007ffe0ff */
[----:B------:R-:W-:Y:S01]  /*04e0*/  @!P1 VIADD R3, R3, 0x1 ;  /* 0x0000000103039836 */ /* 0x000fe20000000000 */
[----:B------:R-:W-:Y:S02]  /*04f0*/  ISETP.NE.AND P1, PT, R11, RZ, PT ;  /* 0x000000ff0b00720c */ /* 0x000fe40003f25270 */
[----:B------:R-:W-:-:S13]  /*0500*/  ISETP.GE.U32.AND P0, PT, R10, R13, PT ;  /* 0x0000000d0a00720c */ /* 0x000fda0003f06070 */
[----:B------:R-:W-:-:S04]  /*0510*/  @P0 VIADD R3, R3, 0x1 ;  /* 0x0000000103030836 */ /* 0x000fc80000000000 */
[----:B------:R-:W-:-:S04]  /*0520*/  IMAD.MOV.U32 R10, RZ, RZ, R3 ;  /* 0x000000ffff0a7224 */ /* 0x000fc800078e0003 */
[----:B------:R-:W-:Y:S01]  /*0530*/  @!P2 IMAD.MOV R10, RZ, RZ, -R10 ;  /* 0x000000ffff0aa224 */ /* 0x000fe200078e0a0a */
[----:B------:R-:W-:Y:S02]  /*0540*/  @!P1 LOP3.LUT R10, RZ, R11, RZ, 0x33, !PT ;  /* 0x0000000bff0a9212 */ /* 0x000fe400078e33ff */
[----:B------:R-:W-:-:S03]  /*0550*/  ISETP.GE.AND P1, PT, R11, 0x1, PT ;  /* 0x000000010b00780c */ /* 0x000fc60003f26270 */
[----:B------:R-:W-:-:S04]  /*0560*/  IMAD.MOV R3, RZ, RZ, -R10 ;  /* 0x000000ffff037224 */ /* 0x000fc800078e0a0a */
[----:B------:R-:W-:-:S05]  /*0570*/  IMAD R3, R11, R3, R8 ;  /* 0x000000030b037224 */ /* 0x000fca00078e0208 */
[----:B------:R-:W-:-:S04]  /*0580*/  ISETP.GE.AND P0, PT, R3, R4, PT ;  /* 0x000000040300720c */ /* 0x000fc80003f06270 */
[----:B------:R-:W-:-:S04]  /*0590*/  SEL R2, R4, R9, !P0 ;  /* 0x0000000904027207 */ /* 0x000fc80004000000 */
[----:B------:R-:W-:Y:S01]  /*05a0*/  IADD3 R16, PT, PT, R3, R2, RZ ;  /* 0x0000000203107210 */ /* 0x000fe20007ffe0ff */
[----:B------:R-:W-:Y:S06]  /*05b0*/  @!P1 BRA `(.L_x_65) ;  /* 0x0000000000c49947 */ /* 0x000fec0003800000 */
[----:B------:R-:W0:Y:S01]  /*05c0*/  LDC R14, c[0x0][0x388] ;  /* 0x0000e200ff0e7b82 */ /* 0x000e220000000800 */
[----:B------:R-:W-:Y:S01]  /*05d0*/  I2FP.F32.S32 R15, R10 ;  /* 0x0000000a000f7245 */ /* 0x000fe20000201400 */
[----:B------:R-:W-:-:S04]  /*05e0*/  IMAD R16, R16, R11, RZ ;  /* 0x0000000b10107224 */ /* 0x000fc800078e02ff */
[----:B------:R-:W-:Y:S01]  /*05f0*/  IMAD.IADD R17, R16, 0x1, R11 ;  /* 0x0000000110117824 */ /* 0x000fe200078e020b */
[----:B------:R-:W1:Y:S01]  /*0600*/  F2I.TRUNC.NTZ R15, R15 ;  /* 0x0000000f000f7305 */ /* 0x000e62000020f100 */
[----:B------:R-:W2:Y:S05]  /*0610*/  LDC.64 R2, c[0x0][0x380] ;  /* 0x0000e000ff027b82 */ /* 0x000eaa0000000a00 */
.L_x_68:
[----:B--2---:R-:W-:-:S04]  /*0620*/  IADD3 R10, P0, PT, R16, R2, RZ ;  /* 0x00000002100a7210 */ /* 0x004fc80007f1e0ff */
[----:B------:R-:W-:-:S05]  /*0630*/  LEA.HI.X.SX32 R11, R16, R3, 0x1, P0 ;  /* 0x00000003100b7211 */ /* 0x000fca00000f0eff */
[----:B------:R-:W2:Y:S01]  /*0640*/  LDG.E.U8 R10, desc[UR8][R10.64] ;  /* 0x000000080a0a7981 */ /* 0x000ea2000c1e1100 */
[----:B------:R-:W-:Y:S01]  /*0650*/  BSSY.RECONVERGENT B1, `(.L_x_66) ;  /* 0x0000024000017945 */ /* 0x000fe20003800200 */
[----:B--2---:R-:W-:-:S13]  /*0660*/  ISETP.NE.AND P0, PT, R10, RZ, PT ;  /* 0x000000ff0a00720c */ /* 0x004fda0003f05270 */
[----:B------:R-:W-:Y:S05]  /*0670*/  @!P0 BRA `(.L_x_67) ;  /* 0x0000000000848947 */ /* 0x000fea0003800000 */
[----:B0-----:R-:W-:Y:S02]  /*0680*/  IABS R13, R14 ;  /* 0x0000000e000d7213 */ /* 0x001fe40000000000 */
[----:B------:R-:W-:Y:S02]  /*0690*/  IABS R20, R16 ;  /* 0x0000001000147213 */ /* 0x000fe40000000000 */
[----:B------:R-:W0:Y:S01]  /*06a0*/  I2F.RP R12, R13 ;  /* 0x0000000d000c7306 */ /* 0x000e220000209400 */
[----:B------:R-:W-:Y:S02]  /*06b0*/  ISETP.GE.AND P1, PT, R16, RZ, PT ;  /* 0x000000ff1000720c */ /* 0x000fe40003f26270 */
[----:B------:R-:W-:-:S05]  /*06c0*/  ISETP.NE.AND P2, PT, R14, RZ, PT ;  /* 0x000000ff0e00720c */ /* 0x000fca0003f45270 */
        /* <DEDUP_REMOVED lines=15> */
[----:B------:R-:W-:-:S04]  /*07c0*/  IMAD.MOV.U32 R12, RZ, RZ, R10 ;  /* 0x000000ffff0c7224 */ /* 0x000fc800078e000a */
[----:B------:R-:W-:Y:S01]  /*07d0*/  @!P1 IMAD.MOV R12, RZ, RZ, -R12 ;  /* 0x000000ffff0c9224 */ /* 0x000fe200078e0a0c */
[----:B------:R-:W-:-:S04]  /*07e0*/  @!P2 LOP3.LUT R12, RZ, R14, RZ, 0x33, !PT ;  /* 0x0000000eff0ca212 */ /* 0x000fc800078e33ff */
[----:B-1----:R-:W-:-:S13]  /*07f0*/  ISETP.NE.AND P0, PT, R12, R15, PT ;  /* 0x0000000f0c00720c */ /* 0x002fda0003f05270 */
[----:B------:R-:W-:Y:S05]  /*0800*/  @!P0 BRA `(.L_x_67) ;  /* 0x0000000000208947 */ /* 0x000fea0003800000 */
[----:B------:R-:W0:Y:S01]  /*0810*/  LDC.64 R10, c[0x0][0x398] ;  /* 0x0000e600ff0a7b82 */ /* 0x000e220000000a00 */
[----:B------:R-:W-:Y:S02]  /*0820*/  IMAD R13, R15, R14, R12 ;  /* 0x0000000e0f0d7224 */ /* 0x000fe400078e020c */
[----:B------:R-:W-:Y:S02]  /*0830*/  HFMA2 R19, -RZ, RZ, 0, 5.9604644775390625e-08 ;  /* 0x00000001ff137431 */ /* 0x000fe400000001ff */
[----:B------:R-:W-:Y:S01]  /*0840*/  IMAD.MOV.U32 R18, RZ, RZ, 0x1 ;  /* 0x00000001ff127424 */ /* 0x000fe200078e00ff */
[----:B------:R-:W-:-:S04]  /*0850*/  IADD3 R12, P0, PT, R13, R2, RZ ;  /* 0x000000020d0c7210 */ /* 0x000fc80007f1e0ff */
[----:B------:R-:W-:-:S05]  /*0860*/  LEA.HI.X.SX32 R13, R13, R3, 0x1, P0 ;  /* 0x000000030d0d7211 */ /* 0x000fca00000f0eff */
[----:B------:R2:W-:Y:S04]  /*0870*/  STG.E.U8 desc[UR8][R12.64], R18 ;  /* 0x000000120c007986 */ /* 0x0005e8000c101108 */
[----:B0-----:R2:W-:Y:S02]  /*0880*/  STG.E desc[UR8][R10.64], R19 ;  /* 0x000000130a007986 */ /* 0x0015e4000c101908 */
.L_x_67:
[----:B------:R-:W-:Y:S05]  /*0890*/  BSYNC.RECONVERGENT B1 ;  /* 0x0000000000017941 */ /* 0x000fea0003800200 */
.L_x_66:
[----:B------:R-:W-:-:S05]  /*08a0*/  VIADD R16, R16, 0x1 ;  /* 0x0000000110107836 */ /* 0x000fca0000000000 */
[----:B------:R-:W-:-:S13]  /*08b0*/  ISETP.GE.AND P0, PT, R16, R17, PT ;  /* 0x000000111000720c */ /* 0x000fda0003f06270 */
[----:B------:R-:W-:Y:S05]  /*08c0*/  @!P0 BRA `(.L_x_68) ;  /* 0xfffffffc00548947 */ /* 0x000fea000383ffff */
.L_x_65:
[----:B------:R-:W-:Y:S05]  /*08d0*/  BSYNC.RECONVERGENT B0 ;  /* 0x0000000000007941 */ /* 0x000fea0003800200 */
.L_x_64:
[----:B------:R-:W-:Y:S01]  /*08e0*/  BAR.SYNC.DEFER_BLOCKING 0x0 ;  /* 0x0000000000007b1d */ /* 0x000fe20000010000 */
[----:B------:R-:W-:-:S05]  /*08f0*/  ISETP.GE.AND P0, PT, R8, R7, PT ;  /* 0x000000070800720c */ /* 0x000fca0003f06270 */
[----:B------:R-:W-:Y:S08]  /*0900*/  BSSY.RECONVERGENT B0, `(.L_x_69) ;  /* 0x000002c000007945 */ /* 0x000ff00003800200 */
[----:B------:R-:W-:Y:S05]  /*0910*/  @P0 BRA `(.L_x_70) ;  /* 0x0000000000a80947 */ /* 0x000fea0003800000 */
[----:B------:R-:W3:Y:S01]  /*0920*/  LDC R3, c[0x0][0x388] ;  /* 0x0000e200ff037b82 */ /* 0x000ee20000000800 */
[----:B0-----:R-:W-:Y:S01]  /*0930*/  IABS R14, R8 ;  /* 0x00000008000e7213 */ /* 0x001fe20000000000 */
[----:B------:R-:W0:Y:S01]  /*0940*/  LDCU.64 UR10, c[0x0][0x380] ;  /* 0x00007000ff0a77ac */ /* 0x000e220008000a00 */
[----:B---3--:R-:W-:-:S04]  /*0950*/  IABS R2, R3 ;  /* 0x0000000300027213 */ /* 0x008fc80000000000 */
[----:B--2---:R-:W2:Y:S08]  /*0960*/  I2F.RP R12, R2 ;  /* 0x00000002000c7306 */ /* 0x004eb00000209400 */
[----:B--2---:R-:W2:Y:S02]  /*0970*/  MUFU.RCP R12, R12 ;  /* 0x0000000c000c7308 */ /* 0x004ea40000001000 */
[----:B--2---:R-:W-:-:S06]  /*0980*/  VIADD R10, R12, 0xffffffe ;  /* 0x0ffffffe0c0a7836 */ /* 0x004fcc0000000000 */
[----:B------:R2:W3:Y:S02]  /*0990*/  F2I.FTZ.U32.TRUNC.NTZ R11, R10 ;  /* 0x0000000a000b7305 */ /* 0x0004e4000021f000 */
[----:B--2---:R-:W-:Y:S02]  /*09a0*/  IMAD.MOV.U32 R10, RZ, RZ, RZ ;  /* 0x000000ffff0a7224 */ /* 0x004fe400078e00ff */
[----:B---3--:R-:W-:-:S04]  /*09b0*/  IMAD.MOV R13, RZ, RZ, -R11 ;  /* 0x000000ffff0d7224 */ /* 0x008fc800078e0a0b */
[----:B------:R-:W-:-:S04]  /*09c0*/  IMAD R13, R13, R2, RZ ;  /* 0x000000020d0d7224 */ /* 0x000fc800078e02ff */
[----:B------:R-:W-:-:S04]  /*09d0*/  IMAD.HI.U32 R13, R11, R13, R10 ;  /* 0x0000000d0b0d7227 */ /* 0x000fc800078e000a */
[----:B------:R-:W-:-:S04]  /*09e0*/  IMAD.MOV.U32 R11, RZ, RZ, R14 ;  /* 0x000000ffff0b7224 */ /* 0x000fc800078e000e */
[----:B------:R-:W-:-:S05]  /*09f0*/  IMAD.HI.U32 R13, R13, R11, RZ ;  /* 0x0000000b0d0d7227 */ /* 0x000fca00078e00ff */
[----:B------:R-:W-:-:S05]  /*0a00*/  IADD3 R12, PT, PT, -R13, RZ, RZ ;  /* 0x000000ff0d0c7210 */ /* 0x000fca0007ffe1ff */
[----:B------:R-:W-:-:S05]  /*0a10*/  IMAD R11, R2, R12, R11 ;  /* 0x0000000c020b7224 */ /* 0x000fca00078e020b */
[----:B------:R-:W-:-:S13]  /*0a20*/  ISETP.GT.U32.AND P0, PT, R2, R11, PT ;  /* 0x0000000b0200720c */ /* 0x000fda0003f04070 */
[----:B------:R-:W-:Y:S02]  /*0a30*/  @!P0 IMAD.IADD R11, R11, 0x1, -R2 ;  /* 0x000000010b0b8824 */ /* 0x000fe400078e0a02 */
[----:B------:R-:W-:Y:S01]  /*0a40*/  @!P0 VIADD R13, R13, 0x1 ;  /* 0x000000010d0d8836 */ /* 0x000fe20000000000 */
[----:B------:R-:W-:Y:S02]  /*0a50*/  ISETP.NE.AND P0, PT, R3, RZ, PT ;  /* 0x000000ff0300720c */ /* 0x000fe40003f05270 */
[----:B------:R-:W-:Y:S02]  /*0a60*/  ISETP.GE.U32.AND P1, PT, R11, R2, PT ;  /* 0x000000020b00720c */ /* 0x000fe40003f26070 */
[----:B------:R-:W-:-:S04]  /*0a70*/  LOP3.LUT R2, R8, R3, RZ, 0x3c, !PT ;  /* 0x0000000308027212 */ /* 0x000fc800078e3cff */
[----:B------:R-:W-:-:S07]  /*0a80*/  ISETP.GE.AND P2, PT, R2, RZ, PT ;  /* 0x000000ff0200720c */ /* 0x000fce0003f46270 */
[----:B------:R-:W-:-:S04]  /*0a90*/  @P1 VIADD R13, R13, 0x1 ;  /* 0x000000010d0d1836 */ /* 0x000fc80000000000 */
[----:B------:R-:W-:-:S05]  /*0aa0*/  IMAD.MOV.U32 R2, RZ, RZ, R13 ;  /* 0x000000ffff027224 */ /* 0x000fca00078e000d */
[----:B------:R-:W-:Y:S02]  /*0ab0*/  @!P2 IADD3 R2, PT, PT, -R2, RZ, RZ ;  /* 0x000000ff0202a210 */ /* 0x000fe40007ffe1ff */
[----:B------:R-:W-:-:S04]  /*0ac0*/  @!P0 LOP3.LUT R2, RZ, R3, RZ, 0x33, !PT ;  /* 0x00000003ff028212 */ /* 0x000fc800078e33ff */
[----:B------:R-:W-:Y:S01]  /*0ad0*/  I2FP.F32.S32 R12, R2 ;  /* 0x00000002000c7245 */ /* 0x000fe20000201400 */
[----:B------:R-:W-:-:S04]  /*0ae0*/  IMAD.MOV R2, RZ, RZ, -R2 ;  /* 0x000000ffff027224 */ /* 0x000fc800078e0a02 */
[----:B------:R-:W-:Y:S01]  /*0af0*/  IMAD R8, R3, R2, R8 ;  /* 0x0000000203087224 */ /* 0x000fe200078e0208 */
[----:B------:R-:W2:Y:S03]  /*0b00*/  F2I.TRUNC.NTZ R12, R12 ;  /* 0x0000000c000c7305 */ /* 0x000ea6000020f100 */
[-C--:B--2---:R-:W-:Y:S02]  /*0b10*/  IMAD R11, R12, R3.reuse, R8 ;  /* 0x000000030c0b7224 */ /* 0x084fe400078e0208 */
[----:B------:R-:W-:-:S03]  /*0b20*/  IMAD R8, R8, R3, R12 ;  /* 0x0000000308087224 */ /* 0x000fc600078e020c */
[C---:B0-----:R-:W-:Y:S02]  /*0b30*/  IADD3 R2, P0, PT, R11.reuse, UR10, RZ ;  /* 0x0000000a0b027c10 */ /* 0x041fe4000ff1e0ff */
[C---:B------:R-:W-:Y:S02]  /*0b40*/  IADD3 R10, P1, PT, R8.reuse, UR10, RZ ;  /* 0x0000000a080a7c10 */ /* 0x040fe4000ff3e0ff */
[----:B------:R-:W-:Y:S02]  /*0b50*/  LEA.HI.X.SX32 R3, R11, UR11, 0x1, P0 ;  /* 0x0000000b0b037c11 */ /* 0x000fe400080f0eff */
[----:B------:R-:W-:-:S03]  /*0b60*/  LEA.HI.X.SX32 R11, R8, UR11, 0x1, P1 ;  /* 0x0000000b080b7c11 */ /* 0x000fc600088f0eff */
[----:B------:R-:W2:Y:S04]  /*0b70*/  LDG.E.U8 R8, desc[UR8][R2.64] ;  /* 0x0000000802087981 */ /* 0x000ea8000c1e1100 */
[----:B------:R-:W2:Y:S02]  /*0b80*/  LDG.E.U8 R11, desc[UR8][R10.64] ;  /* 0x000000080a0b7981 */ /* 0x000ea4000c1e1100 */
[----:B--2---:R-:W-:-:S04]  /*0b90*/  LOP3.LUT P0, RZ, R11, 0xff, R8, 0xc8, !PT ;  /* 0x000000ff0bff7812 */ /* 0x004fc8000780c808 */
[----:B------:R-:W-:-:S05]  /*0ba0*/  SEL R13, RZ, 0x1, !P0 ;  /* 0x00000001ff0d7807 */ /* 0x000fca0004000000 */
[----:B------:R3:W-:Y:S04]  /*0bb0*/  STG.E.U8 desc[UR8][R2.64], R13 ;  /* 0x0000000d02007986 */ /* 0x0007e8000c101108 */
.L_x_70:
[----:B------:R-:W-:Y:S05]  /*0bc0*/  BSYNC.RECONVERGENT B0 ;  /* 0x0000000000007941 */ /* 0x000fea0003800200 */
.L_x_69:
[----:B------:R-:W-:-:S05]  /*0bd0*/  VIADD R5, R5, 0x1 ;  /* 0x0000000105057836 */ /* 0x000fca0000000000 */
[----:B---3--:R-:W-:-:S04]  /*0be0*/  I2FP.F32.U32 R3, R5 ;  /* 0x0000000500037245 */ /* 0x008fc80000201000 */
[----:B------:R-:W-:-:S13]  /*0bf0*/  FSETP.GT.AND P0, PT, R0, R3, PT ;  /* 0x000000030000720b */ /* 0x000fda0003f04000 */
[----:B------:R-:W-:Y:S05]  /*0c00*/  @P0 BRA `(.L_x_71) ;  /* 0xfffffff400b80947 */ /* 0x000fea000383ffff */
.L_x_63:
[----:B------:R-:W-:Y:S06]  /*0c10*/  BAR.SYNC.DEFER_BLOCKING 0x0 ;  /* 0x0000000000007b1d */ /* 0x000fec0000010000 */
[----:B------:R-:W-:Y:S05]  /*0c20*/  EXIT ;  /* 0x000000000000794d */ /* 0x000fea0003800000 */
        .weak           $__internal_0_$__cuda_sm20_div_s64
        .type           $__internal_0_$__cuda_sm20_div_s64,@function
        .size           $__internal_0_$__cuda_sm20_div_s64,(.L_x_73 - $__internal_0_$__cuda_sm20_div_s64)
$__internal_0_$__cuda_sm20_div_s64:
[----:B------:R-:W-:Y:S02]  /*0c30*/  UMOV UR5, URZ ;  /* 0x000000ff00057c82 */ /* 0x000fe40008000000 */
[----:B------:R-:W0:Y:S08]  /*0c40*/  I2F.U64.RP R6, UR4 ;  /* 0x0000000400067d12 */ /* 0x000e300008309000 */
[----:B0-----:R-:W0:Y:S02]  /*0c50*/  MUFU.RCP R6, R6 ;  /* 0x0000000600067308 */ /* 0x001e240000001000 */
[----:B0-----:R-:W-:-:S06]  /*0c60*/  VIADD R4, R6, 0x1ffffffe ;  /* 0x1ffffffe06047836 */ /* 0x001fcc0000000000 */
[----:B------:R-:W0:Y:S02]  /*0c70*/  F2I.U64.TRUNC R4, R4 ;  /* 0x0000000400047311 */ /* 0x000e24000020d800 */
[----:B0-----:R-:W-:-:S04]  /*0c80*/  IMAD.WIDE.U32 R2, R4, UR4, RZ ;  /* 0x0000000404027c25 */ /* 0x001fc8000f8e00ff */
[----:B------:R-:W-:Y:S01]  /*0c90*/  IMAD R3, R5, UR4, R3 ;  /* 0x0000000405037c24 */ /* 0x000fe2000f8e0203 */
[----:B------:R-:W-:-:S05]  /*0ca0*/  IADD3 R7, P0, PT, RZ, -R2, RZ ;  /* 0x80000002ff077210 */ /* 0x000fca0007f1e0ff */
[----:B------:R-:W-:-:S04]  /*0cb0*/  IMAD.HI.U32 R2, R4, R7, RZ ;  /* 0x0000000704027227 */ /* 0x000fc800078e00ff */
[----:B------:R-:W-:Y:S01]  /*0cc0*/  IMAD.X R9, RZ, RZ, ~R3, P0 ;  /* 0x000000ffff097224 */ /* 0x000fe200000e0e03 */
[----:B------:R-:W-:-:S03]  /*0cd0*/  MOV R3, R4 ;  /* 0x0000000400037202 */ /* 0x000fc60000000f00 */
[-C--:B------:R-:W-:Y:S02]  /*0ce0*/  IMAD R11, R5, R9.reuse, RZ ;  /* 0x00000009050b7224 */ /* 0x080fe400078e02ff */
[----:B------:R-:W-:-:S04]  /*0cf0*/  IMAD.WIDE.U32 R2, P0, R4, R9, R2 ;  /* 0x0000000904027225 */ /* 0x000fc80007800002 */
[----:B------:R-:W-:-:S04]  /*0d00*/  IMAD.HI.U32 R9, R5, R9, RZ ;  /* 0x0000000905097227 */ /* 0x000fc800078e00ff */
[----:B------:R-:W-:-:S04]  /*0d10*/  IMAD.HI.U32 R2, P1, R5, R7, R2 ;  /* 0x0000000705027227 */ /* 0x000fc80007820002 */
[----:B------:R-:W-:Y:S01]  /*0d20*/  IMAD.X R6, R9, 0x1, R5, P0 ;  /* 0x0000000109067824 */ /* 0x000fe200000e0605 */
[----:B------:R-:W-:Y:S02]  /*0d30*/  IADD3 R7, P2, PT, R11, R2, RZ ;  /* 0x000000020b077210 */ /* 0x000fe40007f5e0ff */
[----:B------:R-:W0:Y:S02]  /*0d40*/  LDC.64 R2, c[0x0][0x390] ;  /* 0x0000e400ff027b82 */ /* 0x000e240000000a00 */
[----:B------:R-:W-:Y:S01]  /*0d50*/  IADD3.X R9, PT, PT, RZ, RZ, R6, P2, P1 ;  /* 0x000000ffff097210 */ /* 0x000fe200017e2406 */
[----:B------:R-:W-:-:S03]  /*0d60*/  IMAD.WIDE.U32 R4, R7, UR4, RZ ;  /* 0x0000000407047c25 */ /* 0x000fc6000f8e00ff */
[----:B------:R-:W-:Y:S01]  /*0d70*/  IADD3 R13, P0, PT, RZ, -R4, RZ ;  /* 0x80000004ff0d7210 */ /* 0x000fe20007f1e0ff */
[----:B------:R-:W-:-:S04]  /*0d80*/  IMAD R4, R9, UR4, R5 ;  /* 0x0000000409047c24 */ /* 0x000fc8000f8e0205 */
[----:B------:R-:W-:-:S04]  /*0d90*/  IMAD.HI.U32 R6, R7, R13, RZ ;  /* 0x0000000d07067227 */ /* 0x000fc800078e00ff */
[----:B------:R-:W-:-:S04]  /*0da0*/  IMAD.X R4, RZ, RZ, ~R4, P0 ;  /* 0x000000ffff047224 */ /* 0x000fc800000e0e04 */
[----:B------:R-:W-:Y:S01]  /*0db0*/  IMAD.WIDE.U32 R6, P0, R7, R4, R6 ;  /* 0x0000000407067225 */ /* 0x000fe20007800006 */
[----:B0-----:R-:W-:-:S03]  /*0dc0*/  IADD3 R11, P4, PT, RZ, -R2, RZ ;  /* 0x80000002ff0b7210 */ /* 0x001fc60007f9e0ff */
[----:B------:R-:W-:Y:S01]  /*0dd0*/  IMAD R8, R9, R4, RZ ;  /* 0x0000000409087224 */ /* 0x000fe200078e02ff */
[----:B------:R-:W-:Y:S01]  /*0de0*/  ISETP.GE.AND P1, PT, R3, RZ, PT ;  /* 0x000000ff0300720c */ /* 0x000fe20003f26270 */
[----:B------:R-:W-:-:S03]  /*0df0*/  IMAD.HI.U32 R5, P2, R9, R13, R6 ;  /* 0x0000000d09057227 */ /* 0x000fc60007840006 */
[----:B------:R-:W-:Y:S01]  /*0e00*/  SEL R6, R11, R2, !P1 ;  /* 0x000000020b067207 */ /* 0x000fe20004800000 */
[----:B------:R-:W-:Y:S01]  /*0e10*/  IMAD.HI.U32 R4, R9, R4, RZ ;  /* 0x0000000409047227 */ /* 0x000fe200078e00ff */
[----:B------:R-:W-:-:S03]  /*0e20*/  IADD3 R5, P3, PT, R8, R5, RZ ;  /* 0x0000000508057210 */ /* 0x000fc60007f7e0ff */
[----:B------:R-:W-:Y:S02]  /*0e30*/  IMAD.X R8, RZ, RZ, ~R3, P4 ;  /* 0x000000ffff087224 */ /* 0x000fe400020e0e03 */
[----:B------:R-:W-:-:S03]  /*0e40*/  IMAD.HI.U32 R2, R5, R6, RZ ;  /* 0x0000000605027227 */ /* 0x000fc600078e00ff */
[----:B------:R-:W-:Y:S01]  /*0e50*/  SEL R8, R8, R3, !P1 ;  /* 0x0000000308087207 */ /* 0x000fe20004800000 */
[----:B------:R-:W-:Y:S02]  /*0e60*/  HFMA2 R3, -RZ, RZ, 0, 0 ;  /* 0x00000000ff037431 */ /* 0x000fe400000001ff */
[----:B------:R-:W-:-:S05]  /*0e70*/  IMAD.X R9, R4, 0x1, R9, P0 ;  /* 0x0000000104097824 */ /* 0x000fca00000e0609 */
[----:B------:R-:W-:Y:S01]  /*0e80*/  IADD3.X R9, PT, PT, RZ, RZ, R9, P3, P2 ;  /* 0x000000ffff097210 */ /* 0x000fe20001fe4409 */
[----:B------:R-:W-:-:S04]  /*0e90*/  IMAD.WIDE.U32 R2, R5, R8, R2 ;  /* 0x0000000805027225 */ /* 0x000fc800078e0002 */
[C---:B------:R-:W-:Y:S02]  /*0ea0*/  IMAD R5, R9.reuse, R8, RZ ;  /* 0x0000000809057224 */ /* 0x040fe400078e02ff */
[----:B------:R-:W-:-:S04]  /*0eb0*/  IMAD.HI.U32 R2, P0, R9, R6, R2 ;  /* 0x0000000609027227 */ /* 0x000fc80007800002 */
[----:B------:R-:W-:Y:S01]  /*0ec0*/  IMAD.HI.U32 R9, R9, R8, RZ ;  /* 0x0000000809097227 */ /* 0x000fe200078e00ff */
[----:B------:R-:W-:-:S03]  /*0ed0*/  IADD3 R4, P2, PT, R5, R2, RZ ;  /* 0x0000000205047210 */ /* 0x000fc60007f5e0ff */
[----:B------:R-:W-:-:S04]  /*0ee0*/  IMAD.X R2, RZ, RZ, R9, P0 ;  /* 0x000000ffff027224 */ /* 0x000fc800000e0609 */
[----:B------:R-:W-:Y:S02]  /*0ef0*/  IMAD.X R5, RZ, RZ, R2, P2 ;  /* 0x000000ffff057224 */ /* 0x000fe400010e0602 */
[----:B------:R-:W-:-:S04]  /*0f00*/  IMAD.WIDE.U32 R2, R4, UR4, RZ ;  /* 0x0000000404027c25 */ /* 0x000fc8000f8e00ff */
[----:B------:R-:W-:Y:S01]  /*0f10*/  IMAD R3, R5, UR4, R3 ;  /* 0x0000000405037c24 */ /* 0x000fe2000f8e0203 */
[----:B------:R-:W-:-:S04]  /*0f20*/  IADD3 R9, P0, PT, -R2, R6, RZ ;  /* 0x0000000602097210 */ /* 0x000fc80007f1e1ff */
[C---:B------:R-:W-:Y:S01]  /*0f30*/  IADD3 R6, P2, PT, R9.reuse, -UR4, RZ ;  /* 0x8000000409067c10 */ /* 0x040fe2000ff5e0ff */
[----:B------:R-:W-:Y:S01]  /*0f40*/  IMAD.X R8, R8, 0x1, ~R3, P0 ;  /* 0x0000000108087824 */ /* 0x000fe200000e0e03 */
[----:B------:R-:W-:Y:S02]  /*0f50*/  ISETP.GE.U32.AND P0, PT, R9, UR4, PT ;  /* 0x0000000409007c0c */ /* 0x000fe4000bf06070 */
[----:B------:R-:W-:Y:S02]  /*0f60*/  IADD3 R3, P3, PT, R4, 0x1, RZ ;  /* 0x0000000104037810 */ /* 0x000fe40007f7e0ff */
[C---:B------:R-:W-:Y:S02]  /*0f70*/  ISETP.GE.U32.AND.EX P0, PT, R8.reuse, RZ, PT, P0 ;  /* 0x000000ff0800720c */ /* 0x040fe40003f06100 */
[----:B------:R-:W-:Y:S01]  /*0f80*/  IADD3.X R7, PT, PT, R8, -0x1, RZ, P2, !PT ;  /* 0xffffffff08077810 */ /* 0x000fe200017fe4ff */
[----:B------:R-:W-:Y:S01]  /*0f90*/  IMAD.X R2, RZ, RZ, R5, P3 ;  /* 0x000000ffff027224 */ /* 0x000fe200018e0605 */
[----:B------:R-:W-:-:S02]  /*0fa0*/  SEL R6, R6, R9, P0 ;  /* 0x0000000906067207 */ /* 0x000fc40000000000 */
[----:B------:R-:W-:Y:S02]  /*0fb0*/  SEL R7, R7, R8, P0 ;  /* 0x0000000807077207 */ /* 0x000fe40000000000 */
[----:B------:R-:W-:Y:S02]  /*0fc0*/  SEL R3, R3, R4, P0 ;  /* 0x0000000403037207 */ /* 0x000fe40000000000 */
[----:B------:R-:W-:Y:S02]  /*0fd0*/  ISETP.GE.U32.AND P2, PT, R6, UR4, PT ;  /* 0x0000000406007c0c */ /* 0x000fe4000bf46070 */
[----:B------:R-:W-:Y:S02]  /*0fe0*/  SEL R2, R2, R5, P0 ;  /* 0x0000000502027207 */ /* 0x000fe40000000000 */
[----:B------:R-:W-:Y:S02]  /*0ff0*/  IADD3 R4, P3, PT, R3, 0x1, RZ ;  /* 0x0000000103047810 */ /* 0x000fe40007f7e0ff */
[----:B------:R-:W-:-:S02]  /*1000*/  ISETP.GE.U32.AND.EX P0, PT, R7, RZ, PT, P2 ;  /* 0x000000ff0700720c */ /* 0x000fc40003f06120 */
[-C--:B------:R-:W-:Y:S02]  /*1010*/  IADD3.X R5, PT, PT, RZ, R2.reuse, RZ, P3, !PT ;  /* 0x00000002ff057210 */ /* 0x080fe40001ffe4ff */
[----:B------:R-:W-:Y:S02]  /*1020*/  SEL R4, R4, R3, P0 ;  /* 0x0000000304047207 */ /* 0x000fe40000000000 */
[----:B------:R-:W-:Y:S02]  /*1030*/  SEL R5, R5, R2, P0 ;  /* 0x0000000205057207 */ /* 0x000fe40000000000 */
[-C--:B------:R-:W-:Y:S02]  /*1040*/  IADD3 R3, P2, PT, RZ, -R4.reuse, RZ ;  /* 0x80000004ff037210 */ /* 0x080fe40007f5e0ff */
[----:B------:R-:W-:Y:S02]  /*1050*/  ISETP.NE.U32.AND P0, PT, RZ, UR4, PT ;  /* 0x00000004ff007c0c */ /* 0x000fe4000bf05070 */
[----:B------:R-:W-:Y:S01]  /*1060*/  SEL R4, R3, R4, !P1 ;  /* 0x0000000403047207 */ /* 0x000fe20004800000 */
[----:B------:R-:W-:Y:S01]  /*1070*/  IMAD.X R2, RZ, RZ, ~R5, P2 ;  /* 0x000000ffff027224 */ /* 0x000fe200010e0e05 */
[----:B------:R-:W-:Y:S01]  /*1080*/  ISETP.NE.AND.EX P0, PT, RZ, RZ, PT, P0 ;  /* 0x000000ffff00720c */ /* 0x000fe20003f05300 */
[----:B------:R-:W-:-:S03]  /*1090*/  IMAD.MOV.U32 R3, RZ, RZ, 0x0 ;  /* 0x00000000ff037424 */ /* 0x000fc600078e00ff */
[----:B------:R-:W-:Y:S01]  /*10a0*/  SEL R5, R2, R5, !P1 ;  /* 0x0000000502057207 */ /* 0x000fe20004800000 */
[----:B------:R-:W-:Y:S01]  /*10b0*/  IMAD.MOV.U32 R2, RZ, RZ, R0 ;  /* 0x000000ffff027224 */ /* 0x000fe200078e0000 */
[----:B------:R-:W-:Y:S02]  /*10c0*/  SEL R4, R4, 0xffffffff, P0 ;  /* 0xffffffff04047807 */ /* 0x000fe40000000000 */
[----:B------:R-:W-:Y:S01]  /*10d0*/  SEL R5, R5, 0xffffffff, P0 ;  /* 0xffffffff05057807 */ /* 0x000fe20000000000 */
[----:B------:R-:W-:Y:S06]  /*10e0*/  RET.REL.NODEC R2 `(_Z5provaPbilPi) ;  /* 0xffffffec02c47950 */ /* 0x000fec0003c3ffff */
.L_x_72:
        /* <DEDUP_REMOVED lines=9> */
.L_x_73:


//--------------------- .nv.global.init           --------------------------
	.section	.nv.global.init,"aw",@progbits
.nv.global.init:
	.type		$str$2,@object
	.size		$str$2,($str$1 - $str$2)
$str$2:
        /*0000*/ 	.byte	0x48, 0x6f, 0x20, 0x63, 0x6f, 0x6e, 0x74, 0x72, 0x6f, 0x6c, 0x6c, 0x61, 0x74, 0x6f, 0x20, 0x6c
        /*0010*/ 	.byte	0x61, 0x20, 0x64, 0x69, 0x61, 0x67, 0x6f, 0x6e, 0x61, 0x6c, 0x65, 0x0a, 0x00
	.type		$str$1,@object
	.size		$str$1,($str - $str$1)
$str$1:
        /*001d*/ 	.byte	0x51, 0x75, 0x69, 0x6e, 0x64, 0x69, 0x20, 0x74, 0x65, 0x6f, 0x72, 0x69, 0x63, 0x61, 0x6d, 0x65
        /*002d*/ 	.byte	0x6e, 0x74, 0x65, 0x20, 0x6e, 0x6f, 0x6e, 0x20, 0x63, 0x69, 0x20, 0x73, 0x6f, 0x6e, 0x6f, 0x20
        /*003d*/ 	.byte	0x73, 0x6f, 0x6c, 0x75, 0x7a, 0x69, 0x6f, 0x6e, 0x69, 0x0a, 0x0a, 0x00
	.type		$str,@object
	.size		$str,(.L_0 - $str)
$str:
        /*0049*/ 	.byte	0x4e, 0x65, 0x6c, 0x6c, 0x61, 0x20, 0x70, 0x6f, 0x73, 0x69, 0x7a, 0x69, 0x6f, 0x6e, 0x65, 0x20
        /*0059*/ 	.byte	0x25, 0x64, 0x20, 0x65, 0x20, 0x6e, 0x65, 0x6c, 0x6c, 0x61, 0x20, 0x70, 0x6f, 0x73, 0x69, 0x7a
        /*0069*/ 	.byte	0x69, 0x6f, 0x6e, 0x65, 0x20, 0x25, 0x64, 0x20, 0x68, 0x61, 0x6e, 0x6e, 0x6f, 0x20, 0x65, 0x6e
        /*0079*/ 	.byte	0x74, 0x72, 0x61, 0x6d, 0x62, 0x69, 0x20, 0x31, 0x0a, 0x00
.L_0:


//--------------------- .nv.shared.reserved.0     --------------------------
	.section	.nv.shared.reserved.0,"aw",@nobits
	.weak		__nv_reservedSMEM_offset_0_alias
	.size		__nv_reservedSMEM_offset_0_alias, 0, 64
	.other		__nv_reservedSMEM_offset_0_alias,@"STO_CUDA_RESERVED_SHARED STV_DEFAULT"
__nv_reservedSMEM_offset_0_alias:
	.zero		0
	.zero		64


//--------------------- .nv.constant0._Z11completaSolPiiPb --------------------------
	.section	.nv.constant0._Z11completaSolPiiPb,"a",@progbits
	.sectionflags	@""
	.align	4
.nv.constant0._Z11completaSolPiiPb:
	.zero		920


//--------------------- .nv.constant0._Z13checkSolutionPiiS_Pb --------------------------
	.section	.nv.constant0._Z13checkSolutionPiiS_Pb,"a",@progbits
	.sectionflags	@""
	.align	4
.nv.constant0._Z13checkSolutionPiiS_Pb:
	.zero		928


//--------------------- .nv.constant0._Z8checkRowPbPiiS0_S_S_ --------------------------
	.section	.nv.constant0._Z8checkRowPbPiiS0_S_S_,"a",@progbits
	.sectionflags	@""
	.align	4
.nv.constant0._Z8checkRowPbPiiS0_S_S_:
	.zero		944


//--------------------- .nv.constant0._Z14checkDiagonalePbi --------------------------
	.section	.nv.constant0._Z14checkDiagonalePbi,"a",@progbits
	.sectionflags	@""
	.align	4
.nv.constant0._Z14checkDiagonalePbi:
	.zero		908


//--------------------- .nv.constant0._Z5provaPbilPi --------------------------
	.section	.nv.constant0._Z5provaPbilPi,"a",@progbits
	.sectionflags	@""
	.align	4
.nv.constant0._Z5provaPbilPi:
	.zero		928


//--------------------- SYMBOLS --------------------------

	.type		.nv.reservedSmem.offset0,@object
	.size		.nv.reservedSmem.offset0,0x4
	.type		vprintf,@function
